//
// Generated by NVIDIA NVVM Compiler
//
// Compiler Build ID: CL-36424714
// Cuda compilation tools, release 13.0, V13.0.88
// Based on NVVM 20.0.0
//

.version 9.0
.target sm_100
.address_size 64

	// .globl	_Z22beamforming3D_GPU_cudaP6float2PKsPKfS4_S4_PKiS6_S6_S4_S6_S6_
.const .align 4 .f32 invSpeedOfSound;
.const .align 4 .u32 xPixLen;
.const .align 4 .u32 zPixLen;
.const .align 4 .u32 xPiezoLen;
.const .align 4 .u32 yPiezoLen;
.const .align 4 .u32 receiveLen;
.const .align 4 .f32 freq;
.const .align 4 .f32 pi;
.const .align 4 .u32 sampleDim;
.const .align 4 .f32 sensCutoff;
.const .align 4 .b8 elementSens[404];
.global .align 4 .b8 __cudart_i2opi_f[24] = {65, 144, 67, 60, 153, 149, 98, 219, 192, 221, 52, 245, 209, 87, 39, 252, 41, 21, 68, 78, 110, 131, 249, 162};

.visible .entry _Z22beamforming3D_GPU_cudaP6float2PKsPKfS4_S4_PKiS6_S6_S4_S6_S6_(
	.param .u64 .ptr .align 1 _Z22beamforming3D_GPU_cudaP6float2PKsPKfS4_S4_PKiS6_S6_S4_S6_S6__param_0,
	.param .u64 .ptr .align 1 _Z22beamforming3D_GPU_cudaP6float2PKsPKfS4_S4_PKiS6_S6_S4_S6_S6__param_1,
	.param .u64 .ptr .align 1 _Z22beamforming3D_GPU_cudaP6float2PKsPKfS4_S4_PKiS6_S6_S4_S6_S6__param_2,
	.param .u64 .ptr .align 1 _Z22beamforming3D_GPU_cudaP6float2PKsPKfS4_S4_PKiS6_S6_S4_S6_S6__param_3,
	.param .u64 .ptr .align 1 _Z22beamforming3D_GPU_cudaP6float2PKsPKfS4_S4_PKiS6_S6_S4_S6_S6__param_4,
	.param .u64 .ptr .align 1 _Z22beamforming3D_GPU_cudaP6float2PKsPKfS4_S4_PKiS6_S6_S4_S6_S6__param_5,
	.param .u64 .ptr .align 1 _Z22beamforming3D_GPU_cudaP6float2PKsPKfS4_S4_PKiS6_S6_S4_S6_S6__param_6,
	.param .u64 .ptr .align 1 _Z22beamforming3D_GPU_cudaP6float2PKsPKfS4_S4_PKiS6_S6_S4_S6_S6__param_7,
	.param .u64 .ptr .align 1 _Z22beamforming3D_GPU_cudaP6float2PKsPKfS4_S4_PKiS6_S6_S4_S6_S6__param_8,
	.param .u64 .ptr .align 1 _Z22beamforming3D_GPU_cudaP6float2PKsPKfS4_S4_PKiS6_S6_S4_S6_S6__param_9,
	.param .u64 .ptr .align 1 _Z22beamforming3D_GPU_cudaP6float2PKsPKfS4_S4_PKiS6_S6_S4_S6_S6__param_10
)
{
	.local .align 4 .b8 	__local_depot0[28];
	.reg .b64 	%SP;
	.reg .b64 	%SPL;
	.reg .pred 	%p<53>;
	.reg .b16 	%rs<3>;
	.reg .b32 	%r<190>;
	.reg .b32 	%f<204>;
	.reg .b64 	%rd<123>;
	.reg .b64 	%fd<5>;

	mov.u64 	%SPL, __local_depot0;
	ld.param.u64 	%rd21, [_Z22beamforming3D_GPU_cudaP6float2PKsPKfS4_S4_PKiS6_S6_S4_S6_S6__param_0];
	ld.param.u64 	%rd23, [_Z22beamforming3D_GPU_cudaP6float2PKsPKfS4_S4_PKiS6_S6_S4_S6_S6__param_2];
	ld.param.u64 	%rd24, [_Z22beamforming3D_GPU_cudaP6float2PKsPKfS4_S4_PKiS6_S6_S4_S6_S6__param_3];
	ld.param.u64 	%rd29, [_Z22beamforming3D_GPU_cudaP6float2PKsPKfS4_S4_PKiS6_S6_S4_S6_S6__param_4];
	cvta.to.global.u64 	%rd1, %rd29;
	add.u64 	%rd2, %SPL, 0;
	add.u64 	%rd3, %SPL, 0;
	mov.u32 	%r61, %ctaid.x;
	mov.u32 	%r62, %ntid.x;
	mov.u32 	%r63, %tid.x;
	mad.lo.s32 	%r1, %r61, %r62, %r63;
	mov.u32 	%r64, %ctaid.y;
	mov.u32 	%r65, %ntid.y;
	mov.u32 	%r66, %tid.y;
	mad.lo.s32 	%r67, %r64, %r65, %r66;
	ld.const.u32 	%r3, [xPixLen];
	setp.ge.u32 	%p1, %r1, %r3;
	ld.const.u32 	%r68, [zPixLen];
	setp.ge.u32 	%p2, %r67, %r68;
	or.pred  	%p3, %p1, %p2;
	ld.const.u32 	%r70, [receiveLen];
	setp.lt.s32 	%p4, %r70, 1;
	or.pred  	%p5, %p3, %p4;
	@%p5 bra 	$L__BB0_27;
	cvta.to.global.u64 	%rd32, %rd23;
	cvta.to.global.u64 	%rd33, %rd24;
	cvta.to.global.u64 	%rd4, %rd21;
	ld.const.u32 	%r5, [xPiezoLen];
	setp.lt.s32 	%p6, %r5, 1;
	mul.wide.u32 	%rd34, %r1, 4;
	add.s64 	%rd5, %rd32, %rd34;
	mul.wide.u32 	%rd35, %r67, 4;
	add.s64 	%rd6, %rd33, %rd35;
	@%p6 bra 	$L__BB0_27;
	ld.param.u64 	%rd118, [_Z22beamforming3D_GPU_cudaP6float2PKsPKfS4_S4_PKiS6_S6_S4_S6_S6__param_9];
	ld.param.u64 	%rd117, [_Z22beamforming3D_GPU_cudaP6float2PKsPKfS4_S4_PKiS6_S6_S4_S6_S6__param_8];
	ld.param.u64 	%rd116, [_Z22beamforming3D_GPU_cudaP6float2PKsPKfS4_S4_PKiS6_S6_S4_S6_S6__param_5];
	ld.param.u64 	%rd115, [_Z22beamforming3D_GPU_cudaP6float2PKsPKfS4_S4_PKiS6_S6_S4_S6_S6__param_1];
	ld.const.f32 	%f1, [invSpeedOfSound];
	ld.const.f32 	%f21, [pi];
	ld.const.f32 	%f2, [sensCutoff];
	ld.const.f32 	%f3, [freq];
	ld.const.u32 	%r6, [sampleDim];
	mad.lo.s32 	%r72, %r3, %r67, %r1;
	mul.wide.u32 	%rd36, %r72, 8;
	add.s64 	%rd7, %rd4, %rd36;
	cvta.to.global.u64 	%rd8, %rd115;
	add.s32 	%r73, %r5, -1;
	ld.global.nc.f32 	%f4, [%rd5];
	ld.global.nc.f32 	%f5, [%rd6];
	and.b32  	%r7, %r73, -8;
	mul.f32 	%f6, %f5, %f5;
	cvta.to.global.u64 	%rd9, %rd116;
	cvta.to.global.u64 	%rd10, %rd117;
	cvta.to.global.u64 	%rd11, %rd118;
	add.f32 	%f7, %f21, %f21;
	div.rn.f32 	%f8, %f21, 0f42C80000;
	mul.f32 	%f9, %f21, 0f3F000000;
	mov.b32 	%r168, 0;
	mov.u64 	%rd42, elementSens;
$L__BB0_3:
	mul.wide.u32 	%rd37, %r168, 4;
	add.s64 	%rd38, %rd9, %rd37;
	ld.global.nc.u32 	%r75, [%rd38];
	shl.b32 	%r9, %r75, 7;
	mov.b32 	%r169, 0;
$L__BB0_4:
	mul.wide.u32 	%rd39, %r169, 4;
	add.s64 	%rd40, %rd1, %rd39;
	ld.global.nc.f32 	%f22, [%rd40];
	sub.f32 	%f23, %f4, %f22;
	fma.rn.f32 	%f24, %f23, %f23, %f6;
	sqrt.rn.f32 	%f10, %f24;
	div.rn.f32 	%f25, %f23, %f5;
	abs.f32 	%f26, %f25;
	setp.gt.f32 	%p7, %f26, 0f3F800000;
	rcp.approx.ftz.f32 	%f27, %f26;
	selp.f32 	%f28, %f27, %f26, %p7;
	mul.f32 	%f29, %f28, %f28;
	fma.rn.f32 	%f30, %f29, 0f3B2090AA, 0fBC6BE14F;
	fma.rn.f32 	%f31, %f30, %f29, 0f3D23397E;
	fma.rn.f32 	%f32, %f31, %f29, 0fBD948A7A;
	fma.rn.f32 	%f33, %f32, %f29, 0f3DD76B21;
	fma.rn.f32 	%f34, %f33, %f29, 0fBE111E88;
	fma.rn.f32 	%f35, %f34, %f29, 0f3E4CAF60;
	fma.rn.f32 	%f36, %f35, %f29, 0fBEAAAA27;
	mul.f32 	%f37, %f29, %f36;
	fma.rn.f32 	%f38, %f37, %f28, %f28;
	neg.f32 	%f39, %f38;
	fma.rn.f32 	%f40, 0f3F6EE581, 0f3FD774EB, %f39;
	selp.f32 	%f41, %f40, %f38, %p7;
	setp.num.f32 	%p8, %f26, %f26;
	copysign.f32 	%f42, %f25, %f41;
	selp.f32 	%f43, %f42, %f41, %p8;
	add.f32 	%f44, %f9, %f43;
	div.rn.f32 	%f45, %f44, %f8;
	mov.f32 	%f46, 0f3F000000;
	copysign.f32 	%f47, %f45, %f46;
	add.rz.f32 	%f48, %f45, %f47;
	cvt.rzi.f32.f32 	%f49, %f48;
	cvt.rzi.u32.f32 	%r76, %f49;
	mul.wide.u32 	%rd41, %r76, 4;
	add.s64 	%rd43, %rd42, %rd41;
	ld.const.f32 	%f50, [%rd43];
	setp.ltu.f32 	%p9, %f50, %f2;
	@%p9 bra 	$L__BB0_25;
	setp.gt.s32 	%p10, %r5, 1;
	mov.b32 	%r172, 0;
	@%p10 bra 	$L__BB0_28;
$L__BB0_6:
	mul.wide.u32 	%rd80, %r172, 4;
	add.s64 	%rd81, %rd1, %rd80;
	ld.global.nc.f32 	%f141, [%rd81];
	sub.f32 	%f142, %f4, %f141;
	fma.rn.f32 	%f143, %f142, %f142, %f6;
	sqrt.rn.f32 	%f144, %f143;
	mul.f32 	%f145, %f144, %f1;
	add.s32 	%r117, %r9, %r172;
	mul.wide.u32 	%rd82, %r117, 4;
	add.s64 	%rd83, %rd10, %rd82;
	ld.global.nc.f32 	%f146, [%rd83];
	div.rn.f32 	%f147, %f146, %f3;
	fma.rn.f32 	%f148, %f10, %f1, %f145;
	add.f32 	%f149, %f148, %f147;
	mul.wide.u32 	%rd84, %r168, 4;
	add.s64 	%rd85, %rd11, %rd84;
	ld.global.nc.u32 	%r118, [%rd85];
	cvt.rn.f32.s32 	%f150, %r118;
	mul.f32 	%f151, %f149, %f3;
	fma.rn.f32 	%f152, %f149, %f3, %f151;
	cvt.rmi.f32.f32 	%f153, %f152;
	add.f32 	%f154, %f153, %f150;
	cvt.rzi.u32.f32 	%r16, %f154;
	mul.f32 	%f155, %f149, %f7;
	mul.f32 	%f11, %f3, %f155;
	setp.lt.u32 	%p33, %r16, %r118;
	@%p33 bra 	$L__BB0_25;
	ld.param.u64 	%rd119, [_Z22beamforming3D_GPU_cudaP6float2PKsPKfS4_S4_PKiS6_S6_S4_S6_S6__param_10];
	add.s32 	%r119, %r16, 1;
	cvta.to.global.u64 	%rd86, %rd119;
	add.s64 	%rd88, %rd86, %rd84;
	ld.global.nc.u32 	%r120, [%rd88];
	setp.gt.u32 	%p34, %r119, %r120;
	@%p34 bra 	$L__BB0_25;
	mad.lo.s32 	%r121, %r6, %r169, %r16;
	mul.wide.u32 	%rd89, %r121, 2;
	add.s64 	%rd90, %rd8, %rd89;
	ld.global.nc.u16 	%rs1, [%rd90];
	add.s32 	%r122, %r121, 1;
	mul.wide.u32 	%rd91, %r122, 2;
	add.s64 	%rd92, %rd8, %rd91;
	ld.global.nc.u16 	%rs2, [%rd92];
	mul.f32 	%f156, %f11, 0f3F22F983;
	cvt.rni.s32.f32 	%r180, %f156;
	cvt.rn.f32.s32 	%f157, %r180;
	fma.rn.f32 	%f158, %f157, 0fBFC90FDA, %f11;
	fma.rn.f32 	%f159, %f157, 0fB3A22168, %f158;
	fma.rn.f32 	%f203, %f157, 0fA7C234C5, %f159;
	abs.f32 	%f13, %f11;
	setp.ltu.f32 	%p35, %f13, 0f47CE4780;
	mov.u32 	%r176, %r180;
	mov.f32 	%f202, %f203;
	@%p35 bra 	$L__BB0_16;
	setp.eq.f32 	%p36, %f13, 0f7F800000;
	@%p36 bra 	$L__BB0_15;
	mov.b32 	%r18, %f11;
	shl.b32 	%r124, %r18, 8;
	or.b32  	%r19, %r124, -2147483648;
	mov.b64 	%rd121, 0;
	mov.b32 	%r173, 0;
$L__BB0_11:
	.pragma "nounroll";
	mul.wide.u32 	%rd94, %r173, 4;
	mov.u64 	%rd95, __cudart_i2opi_f;
	add.s64 	%rd96, %rd95, %rd94;
	ld.global.nc.u32 	%r125, [%rd96];
	mad.wide.u32 	%rd97, %r125, %r19, %rd121;
	shr.u64 	%rd121, %rd97, 32;
	add.s64 	%rd98, %rd3, %rd94;
	st.local.u32 	[%rd98], %rd97;
	add.s32 	%r173, %r173, 1;
	setp.ne.s32 	%p37, %r173, 6;
	@%p37 bra 	$L__BB0_11;
	shr.u32 	%r126, %r18, 23;
	st.local.u32 	[%rd3+24], %rd121;
	and.b32  	%r22, %r126, 31;
	and.b32  	%r127, %r126, 224;
	add.s32 	%r128, %r127, -128;
	shr.u32 	%r129, %r128, 5;
	mul.wide.u32 	%rd99, %r129, 4;
	sub.s64 	%rd16, %rd3, %rd99;
	ld.local.u32 	%r174, [%rd16+24];
	ld.local.u32 	%r175, [%rd16+20];
	setp.eq.s32 	%p38, %r22, 0;
	@%p38 bra 	$L__BB0_14;
	shf.l.wrap.b32 	%r174, %r175, %r174, %r22;
	ld.local.u32 	%r130, [%rd16+16];
	shf.l.wrap.b32 	%r175, %r130, %r175, %r22;
$L__BB0_14:
	shr.u32 	%r131, %r174, 30;
	shf.l.wrap.b32 	%r132, %r175, %r174, 2;
	shl.b32 	%r133, %r175, 2;
	shr.u32 	%r134, %r132, 31;
	add.s32 	%r135, %r134, %r131;
	neg.s32 	%r136, %r135;
	setp.lt.s32 	%p39, %r18, 0;
	selp.b32 	%r176, %r136, %r135, %p39;
	xor.b32  	%r137, %r132, %r18;
	shr.s32 	%r138, %r132, 31;
	xor.b32  	%r139, %r138, %r132;
	xor.b32  	%r140, %r138, %r133;
	cvt.u64.u32 	%rd100, %r139;
	shl.b64 	%rd101, %rd100, 32;
	cvt.u64.u32 	%rd102, %r140;
	or.b64  	%rd103, %rd101, %rd102;
	cvt.rn.f64.s64 	%fd1, %rd103;
	mul.f64 	%fd2, %fd1, 0d3BF921FB54442D19;
	cvt.rn.f32.f64 	%f160, %fd2;
	neg.f32 	%f161, %f160;
	setp.lt.s32 	%p40, %r137, 0;
	selp.f32 	%f202, %f161, %f160, %p40;
	bra.uni 	$L__BB0_16;
$L__BB0_15:
	mov.f32 	%f162, 0f00000000;
	mul.rn.f32 	%f202, %f11, %f162;
	mov.b32 	%r176, 0;
$L__BB0_16:
	add.s32 	%r142, %r176, 1;
	mul.rn.f32 	%f163, %f202, %f202;
	and.b32  	%r143, %r176, 1;
	setp.eq.b32 	%p42, %r143, 1;
	selp.f32 	%f164, %f202, 0f3F800000, %p42;
	fma.rn.f32 	%f165, %f163, %f164, 0f00000000;
	fma.rn.f32 	%f166, %f163, 0f37CBAC00, 0fBAB607ED;
	selp.f32 	%f167, 0fB94D4153, %f166, %p42;
	selp.f32 	%f168, 0f3C0885E4, 0f3D2AAABB, %p42;
	fma.rn.f32 	%f169, %f167, %f163, %f168;
	selp.f32 	%f170, 0fBE2AAAA8, 0fBEFFFFFF, %p42;
	fma.rn.f32 	%f171, %f169, %f163, %f170;
	fma.rn.f32 	%f172, %f171, %f165, %f164;
	and.b32  	%r144, %r142, 2;
	setp.eq.s32 	%p43, %r144, 0;
	mov.f32 	%f173, 0f00000000;
	sub.f32 	%f174, %f173, %f172;
	selp.f32 	%f17, %f172, %f174, %p43;
	@%p35 bra 	$L__BB0_24;
	setp.eq.f32 	%p44, %f13, 0f7F800000;
	@%p44 bra 	$L__BB0_23;
	mov.b32 	%r31, %f11;
	shl.b32 	%r146, %r31, 8;
	or.b32  	%r32, %r146, -2147483648;
	mov.b64 	%rd122, 0;
	mov.b32 	%r177, 0;
$L__BB0_19:
	.pragma "nounroll";
	mul.wide.u32 	%rd105, %r177, 4;
	mov.u64 	%rd106, __cudart_i2opi_f;
	add.s64 	%rd107, %rd106, %rd105;
	ld.global.nc.u32 	%r147, [%rd107];
	mad.wide.u32 	%rd108, %r147, %r32, %rd122;
	shr.u64 	%rd122, %rd108, 32;
	add.s64 	%rd109, %rd2, %rd105;
	st.local.u32 	[%rd109], %rd108;
	add.s32 	%r177, %r177, 1;
	setp.ne.s32 	%p45, %r177, 6;
	@%p45 bra 	$L__BB0_19;
	shr.u32 	%r148, %r31, 23;
	st.local.u32 	[%rd2+24], %rd122;
	and.b32  	%r35, %r148, 31;
	and.b32  	%r149, %r148, 224;
	add.s32 	%r150, %r149, -128;
	shr.u32 	%r151, %r150, 5;
	mul.wide.u32 	%rd110, %r151, 4;
	sub.s64 	%rd19, %rd2, %rd110;
	ld.local.u32 	%r178, [%rd19+24];
	ld.local.u32 	%r179, [%rd19+20];
	setp.eq.s32 	%p46, %r35, 0;
	@%p46 bra 	$L__BB0_22;
	shf.l.wrap.b32 	%r178, %r179, %r178, %r35;
	ld.local.u32 	%r152, [%rd19+16];
	shf.l.wrap.b32 	%r179, %r152, %r179, %r35;
$L__BB0_22:
	shr.u32 	%r153, %r178, 30;
	shf.l.wrap.b32 	%r154, %r179, %r178, 2;
	shl.b32 	%r155, %r179, 2;
	shr.u32 	%r156, %r154, 31;
	add.s32 	%r157, %r156, %r153;
	neg.s32 	%r158, %r157;
	setp.lt.s32 	%p47, %r31, 0;
	selp.b32 	%r180, %r158, %r157, %p47;
	xor.b32  	%r159, %r154, %r31;
	shr.s32 	%r160, %r154, 31;
	xor.b32  	%r161, %r160, %r154;
	xor.b32  	%r162, %r160, %r155;
	cvt.u64.u32 	%rd111, %r161;
	shl.b64 	%rd112, %rd111, 32;
	cvt.u64.u32 	%rd113, %r162;
	or.b64  	%rd114, %rd112, %rd113;
	cvt.rn.f64.s64 	%fd3, %rd114;
	mul.f64 	%fd4, %fd3, 0d3BF921FB54442D19;
	cvt.rn.f32.f64 	%f175, %fd4;
	neg.f32 	%f176, %f175;
	setp.lt.s32 	%p48, %r159, 0;
	selp.f32 	%f203, %f176, %f175, %p48;
	bra.uni 	$L__BB0_24;
$L__BB0_23:
	mov.f32 	%f177, 0f00000000;
	mul.rn.f32 	%f203, %f11, %f177;
	mov.b32 	%r180, 0;
$L__BB0_24:
	mul.rn.f32 	%f178, %f203, %f203;
	and.b32  	%r164, %r180, 1;
	setp.eq.b32 	%p49, %r164, 1;
	selp.f32 	%f179, 0f3F800000, %f203, %p49;
	fma.rn.f32 	%f180, %f178, %f179, 0f00000000;
	fma.rn.f32 	%f181, %f178, 0f37CBAC00, 0fBAB607ED;
	selp.f32 	%f182, %f181, 0fB94D4153, %p49;
	selp.f32 	%f183, 0f3D2AAABB, 0f3C0885E4, %p49;
	fma.rn.f32 	%f184, %f182, %f178, %f183;
	selp.f32 	%f185, 0fBEFFFFFF, 0fBE2AAAA8, %p49;
	fma.rn.f32 	%f186, %f184, %f178, %f185;
	fma.rn.f32 	%f187, %f186, %f180, %f179;
	and.b32  	%r165, %r180, 2;
	setp.eq.s32 	%p50, %r165, 0;
	mov.f32 	%f188, 0f00000000;
	sub.f32 	%f189, %f188, %f187;
	selp.f32 	%f190, %f187, %f189, %p50;
	cvt.rn.f32.s16 	%f191, %rs1;
	cvt.rn.f32.s16 	%f192, %rs2;
	mul.f32 	%f193, %f190, %f192;
	fma.rn.f32 	%f194, %f17, %f191, %f193;
	ld.global.v2.f32 	{%f195, %f196}, [%rd7];
	add.f32 	%f197, %f195, %f194;
	cvt.s32.s16 	%r166, %rs1;
	neg.s32 	%r167, %r166;
	cvt.rn.f32.s32 	%f198, %r167;
	mul.f32 	%f199, %f190, %f198;
	fma.rn.f32 	%f200, %f17, %f192, %f199;
	add.f32 	%f201, %f196, %f200;
	st.global.v2.f32 	[%rd7], {%f197, %f201};
$L__BB0_25:
	add.s32 	%r169, %r169, 1;
	setp.eq.s32 	%p51, %r169, %r5;
	@%p51 bra 	$L__BB0_26;
	bra.uni 	$L__BB0_4;
$L__BB0_26:
	add.s32 	%r168, %r168, 1;
	setp.ne.s32 	%p52, %r168, %r70;
	@%p52 bra 	$L__BB0_3;
$L__BB0_27:
	ret;
$L__BB0_28:
	add.s32 	%r81, %r5, -2;
	setp.lt.u32 	%p11, %r81, 7;
	mov.b32 	%r172, 0;
	mov.b32 	%r185, 1;
	@%p11 bra 	$L__BB0_32;
	add.s64 	%rd120, %rd1, 16;
	mov.b32 	%r170, 0;
	mov.u32 	%r172, %r170;
$L__BB0_30:
	.pragma "nounroll";
	add.s32 	%r83, %r170, 1;
	ld.global.nc.f32 	%f51, [%rd120+-12];
	sub.f32 	%f52, %f4, %f51;
	abs.f32 	%f53, %f52;
	mul.wide.u32 	%rd44, %r172, 4;
	add.s64 	%rd45, %rd1, %rd44;
	ld.global.nc.f32 	%f54, [%rd45];
	sub.f32 	%f55, %f4, %f54;
	abs.f32 	%f56, %f55;
	setp.lt.f32 	%p12, %f53, %f56;
	selp.b32 	%r84, %r83, %r172, %p12;
	ld.global.nc.f32 	%f57, [%rd120+-8];
	sub.f32 	%f58, %f4, %f57;
	abs.f32 	%f59, %f58;
	mul.wide.u32 	%rd46, %r84, 4;
	add.s64 	%rd47, %rd1, %rd46;
	ld.global.nc.f32 	%f60, [%rd47];
	sub.f32 	%f61, %f4, %f60;
	abs.f32 	%f62, %f61;
	setp.lt.f32 	%p13, %f59, %f62;
	add.s32 	%r85, %r170, 2;
	selp.b32 	%r86, %r85, %r84, %p13;
	ld.global.nc.f32 	%f63, [%rd120+-4];
	sub.f32 	%f64, %f4, %f63;
	abs.f32 	%f65, %f64;
	mul.wide.u32 	%rd48, %r86, 4;
	add.s64 	%rd49, %rd1, %rd48;
	ld.global.nc.f32 	%f66, [%rd49];
	sub.f32 	%f67, %f4, %f66;
	abs.f32 	%f68, %f67;
	setp.lt.f32 	%p14, %f65, %f68;
	add.s32 	%r87, %r170, 3;
	selp.b32 	%r88, %r87, %r86, %p14;
	ld.global.nc.f32 	%f69, [%rd120];
	sub.f32 	%f70, %f4, %f69;
	abs.f32 	%f71, %f70;
	mul.wide.u32 	%rd50, %r88, 4;
	add.s64 	%rd51, %rd1, %rd50;
	ld.global.nc.f32 	%f72, [%rd51];
	sub.f32 	%f73, %f4, %f72;
	abs.f32 	%f74, %f73;
	setp.lt.f32 	%p15, %f71, %f74;
	add.s32 	%r89, %r170, 4;
	selp.b32 	%r90, %r89, %r88, %p15;
	ld.global.nc.f32 	%f75, [%rd120+4];
	sub.f32 	%f76, %f4, %f75;
	abs.f32 	%f77, %f76;
	mul.wide.u32 	%rd52, %r90, 4;
	add.s64 	%rd53, %rd1, %rd52;
	ld.global.nc.f32 	%f78, [%rd53];
	sub.f32 	%f79, %f4, %f78;
	abs.f32 	%f80, %f79;
	setp.lt.f32 	%p16, %f77, %f80;
	add.s32 	%r91, %r170, 5;
	selp.b32 	%r92, %r91, %r90, %p16;
	ld.global.nc.f32 	%f81, [%rd120+8];
	sub.f32 	%f82, %f4, %f81;
	abs.f32 	%f83, %f82;
	mul.wide.u32 	%rd54, %r92, 4;
	add.s64 	%rd55, %rd1, %rd54;
	ld.global.nc.f32 	%f84, [%rd55];
	sub.f32 	%f85, %f4, %f84;
	abs.f32 	%f86, %f85;
	setp.lt.f32 	%p17, %f83, %f86;
	add.s32 	%r93, %r170, 6;
	selp.b32 	%r94, %r93, %r92, %p17;
	ld.global.nc.f32 	%f87, [%rd120+12];
	sub.f32 	%f88, %f4, %f87;
	abs.f32 	%f89, %f88;
	mul.wide.u32 	%rd56, %r94, 4;
	add.s64 	%rd57, %rd1, %rd56;
	ld.global.nc.f32 	%f90, [%rd57];
	sub.f32 	%f91, %f4, %f90;
	abs.f32 	%f92, %f91;
	setp.lt.f32 	%p18, %f89, %f92;
	add.s32 	%r95, %r170, 7;
	selp.b32 	%r96, %r95, %r94, %p18;
	ld.global.nc.f32 	%f93, [%rd120+16];
	sub.f32 	%f94, %f4, %f93;
	abs.f32 	%f95, %f94;
	mul.wide.u32 	%rd58, %r96, 4;
	add.s64 	%rd59, %rd1, %rd58;
	ld.global.nc.f32 	%f96, [%rd59];
	sub.f32 	%f97, %f4, %f96;
	abs.f32 	%f98, %f97;
	setp.lt.f32 	%p19, %f95, %f98;
	add.s32 	%r170, %r170, 8;
	selp.b32 	%r172, %r170, %r96, %p19;
	add.s64 	%rd120, %rd120, 32;
	setp.eq.s32 	%p20, %r170, %r7;
	@%p20 bra 	$L__BB0_31;
	bra.uni 	$L__BB0_30;
$L__BB0_31:
	add.s32 	%r185, %r170, 1;
$L__BB0_32:
	add.s32 	%r97, %r5, -1;
	and.b32  	%r98, %r97, 7;
	setp.eq.s32 	%p21, %r98, 0;
	@%p21 bra 	$L__BB0_6;
	add.s32 	%r102, %r98, -1;
	setp.lt.u32 	%p22, %r102, 3;
	@%p22 bra 	$L__BB0_35;
	mul.wide.u32 	%rd60, %r185, 4;
	add.s64 	%rd61, %rd1, %rd60;
	ld.global.nc.f32 	%f99, [%rd61];
	sub.f32 	%f100, %f4, %f99;
	abs.f32 	%f101, %f100;
	mul.wide.u32 	%rd62, %r172, 4;
	add.s64 	%rd63, %rd1, %rd62;
	ld.global.nc.f32 	%f102, [%rd63];
	sub.f32 	%f103, %f4, %f102;
	abs.f32 	%f104, %f103;
	setp.lt.f32 	%p23, %f101, %f104;
	selp.b32 	%r103, %r185, %r172, %p23;
	add.s32 	%r104, %r185, 1;
	ld.global.nc.f32 	%f105, [%rd61+4];
	sub.f32 	%f106, %f4, %f105;
	abs.f32 	%f107, %f106;
	mul.wide.u32 	%rd64, %r103, 4;
	add.s64 	%rd65, %rd1, %rd64;
	ld.global.nc.f32 	%f108, [%rd65];
	sub.f32 	%f109, %f4, %f108;
	abs.f32 	%f110, %f109;
	setp.lt.f32 	%p24, %f107, %f110;
	selp.b32 	%r105, %r104, %r103, %p24;
	add.s32 	%r106, %r185, 2;
	ld.global.nc.f32 	%f111, [%rd61+8];
	sub.f32 	%f112, %f4, %f111;
	abs.f32 	%f113, %f112;
	mul.wide.u32 	%rd66, %r105, 4;
	add.s64 	%rd67, %rd1, %rd66;
	ld.global.nc.f32 	%f114, [%rd67];
	sub.f32 	%f115, %f4, %f114;
	abs.f32 	%f116, %f115;
	setp.lt.f32 	%p25, %f113, %f116;
	selp.b32 	%r107, %r106, %r105, %p25;
	add.s32 	%r108, %r185, 3;
	ld.global.nc.f32 	%f117, [%rd61+12];
	sub.f32 	%f118, %f4, %f117;
	abs.f32 	%f119, %f118;
	mul.wide.u32 	%rd68, %r107, 4;
	add.s64 	%rd69, %rd1, %rd68;
	ld.global.nc.f32 	%f120, [%rd69];
	sub.f32 	%f121, %f4, %f120;
	abs.f32 	%f122, %f121;
	setp.lt.f32 	%p26, %f119, %f122;
	selp.b32 	%r172, %r108, %r107, %p26;
	add.s32 	%r185, %r185, 4;
$L__BB0_35:
	and.b32  	%r110, %r97, 3;
	setp.eq.s32 	%p27, %r110, 0;
	@%p27 bra 	$L__BB0_6;
	setp.eq.s32 	%p28, %r110, 1;
	@%p28 bra 	$L__BB0_38;
	mul.wide.u32 	%rd70, %r185, 4;
	add.s64 	%rd71, %rd1, %rd70;
	ld.global.nc.f32 	%f123, [%rd71];
	sub.f32 	%f124, %f4, %f123;
	abs.f32 	%f125, %f124;
	mul.wide.u32 	%rd72, %r172, 4;
	add.s64 	%rd73, %rd1, %rd72;
	ld.global.nc.f32 	%f126, [%rd73];
	sub.f32 	%f127, %f4, %f126;
	abs.f32 	%f128, %f127;
	setp.lt.f32 	%p29, %f125, %f128;
	selp.b32 	%r114, %r185, %r172, %p29;
	add.s32 	%r115, %r185, 1;
	ld.global.nc.f32 	%f129, [%rd71+4];
	sub.f32 	%f130, %f4, %f129;
	abs.f32 	%f131, %f130;
	mul.wide.u32 	%rd74, %r114, 4;
	add.s64 	%rd75, %rd1, %rd74;
	ld.global.nc.f32 	%f132, [%rd75];
	sub.f32 	%f133, %f4, %f132;
	abs.f32 	%f134, %f133;
	setp.lt.f32 	%p30, %f131, %f134;
	selp.b32 	%r172, %r115, %r114, %p30;
	add.s32 	%r185, %r185, 2;
$L__BB0_38:
	and.b32  	%r116, %r5, 1;
	setp.eq.b32 	%p31, %r116, 1;
	@%p31 bra 	$L__BB0_6;
	mul.wide.u32 	%rd76, %r185, 4;
	add.s64 	%rd77, %rd1, %rd76;
	ld.global.nc.f32 	%f135, [%rd77];
	sub.f32 	%f136, %f4, %f135;
	abs.f32 	%f137, %f136;
	mul.wide.u32 	%rd78, %r172, 4;
	add.s64 	%rd79, %rd1, %rd78;
	ld.global.nc.f32 	%f138, [%rd79];
	sub.f32 	%f139, %f4, %f138;
	abs.f32 	%f140, %f139;
	setp.lt.f32 	%p32, %f137, %f140;
	selp.b32 	%r172, %r185, %r172, %p32;
	bra.uni 	$L__BB0_6;

}


// ===== COMPILED SASS (sm_100) =====

	.target	sm_100

	.elftype	@"ET_EXEC"


//--------------------- .note.nv.tkinfo           --------------------------
	.section	.note.nv.tkinfo,"",@"SHT_NOTE"
	.sectionflags	@"SHF_NOTE_NV_TKINFO"
	.tkinfo
        /*0018*/ 	.word	0x00000002
        /*0030*/ 	.string	""
        /*0030*/ 	.string	"ptxas"
        /*0030*/ 	.string	"Cuda compilation tools, release 13.0, V13.0.88"
        /*0030*/ 	.string	"Build cuda_13.0.r13.0/compiler.36424714_0"
        /*0030*/ 	.string	"-arch sm_100 -m 64 "



//--------------------- .note.nv.cuinfo           --------------------------
	.section	.note.nv.cuinfo,"",@"SHT_NOTE"
	.sectionflags	@"SHF_NOTE_NV_CUINFO"
        /*0018*/ 	.short	0x0002
        /*001a*/ 	.short	0x0064
        /*001c*/ 	.short	0x0082
	.zero		2


//--------------------- .nv.info                  --------------------------
	.section	.nv.info,"",@"SHT_CUDA_INFO"
	.align	4


	//----- nvinfo : EIATTR_REGCOUNT
	.align		4
        /*0000*/ 	.byte	0x04, 0x2f
        /*0002*/ 	.short	(.L_13 - .L_12)
	.align		4
.L_12:
        /*0004*/ 	.word	index@(_Z22beamforming3D_GPU_cudaP6float2PKsPKfS4_S4_PKiS6_S6_S4_S6_S6_)
        /*0008*/ 	.word	0x0000001c


	//----- nvinfo : EIATTR_FRAME_SIZE
	.align		4
.L_13:
        /*000c*/ 	.byte	0x04, 0x11
        /*000e*/ 	.short	(.L_15 - .L_14)
	.align		4
.L_14:
        /*0010*/ 	.word	index@($__internal_1_$__cuda_sm3x_div_rn_noftz_f32_slowpath)
        /*0014*/ 	.word	0x00000020


	//----- nvinfo : EIATTR_FRAME_SIZE
	.align		4
.L_15:
        /*0018*/ 	.byte	0x04, 0x11
        /*001a*/ 	.short	(.L_17 - .L_16)
	.align		4
.L_16:
        /*001c*/ 	.word	index@($__internal_0_$__cuda_sm20_sqrt_rn_f32_slowpath)
        /*0020*/ 	.word	0x00000020


	//----- nvinfo : EIATTR_FRAME_SIZE
	.align		4
.L_17:
        /*0024*/ 	.byte	0x04, 0x11
        /*0026*/ 	.short	(.L_19 - .L_18)
	.align		4
.L_18:
        /*0028*/ 	.word	index@(_Z22beamforming3D_GPU_cudaP6float2PKsPKfS4_S4_PKiS6_S6_S4_S6_S6_)
        /*002c*/ 	.word	0x00000020


	//----- nvinfo : EIATTR_MIN_STACK_SIZE
	.align		4
.L_19:
        /*0030*/ 	.byte	0x04, 0x12
        /*0032*/ 	.short	(.L_21 - .L_20)
	.align		4
.L_20:
        /*0034*/ 	.word	index@(_Z22beamforming3D_GPU_cudaP6float2PKsPKfS4_S4_PKiS6_S6_S4_S6_S6_)
        /*0038*/ 	.word	0x00000020
.L_21:


//--------------------- .nv.compat                --------------------------
	.section	.nv.compat,"",@"SHT_CUDA_COMPAT_INFO"
	.align	4
        /*0000*/ 	.byte	0x02, 0x09, 0x00, 0x00, 0x02, 0x02, 0x01, 0x00, 0x02, 0x05, 0x05, 0x00, 0x03, 0x07, 0x01, 0x01
        /*0010*/ 	.byte	0x02, 0x03, 0x00, 0x00, 0x02, 0x06, 0x01, 0x00, 0x04, 0x0b, 0x08, 0x00, 0x01, 0x00, 0x00, 0x00
        /*0020*/ 	.byte	0x00, 0x00, 0x00, 0x00


//--------------------- .nv.info._Z22beamforming3D_GPU_cudaP6float2PKsPKfS4_S4_PKiS6_S6_S4_S6_S6_ --------------------------
	.section	.nv.info._Z22beamforming3D_GPU_cudaP6float2PKsPKfS4_S4_PKiS6_S6_S4_S6_S6_,"",@"SHT_CUDA_INFO"
	.sectionflags	@""
	.align	4


	//----- nvinfo : EIATTR_CUDA_API_VERSION
	.align		4
        /*0000*/ 	.byte	0x04, 0x37
        /*0002*/ 	.short	(.L_23 - .L_22)
.L_22:
        /*0004*/ 	.word	0x00000082


	//----- nvinfo : EIATTR_KPARAM_INFO
	.align		4
.L_23:
        /*0008*/ 	.byte	0x04, 0x17
        /*000a*/ 	.short	(.L_25 - .L_24)
.L_24:
        /*000c*/ 	.word	0x00000000
        /*0010*/ 	.short	0x000a
        /*0012*/ 	.short	0x0050
        /*0014*/ 	.byte	0x00, 0xf5, 0x21, 0x00


	//----- nvinfo : EIATTR_KPARAM_INFO
	.align		4
.L_25:
        /*0018*/ 	.byte	0x04, 0x17
        /*001a*/ 	.short	(.L_27 - .L_26)
.L_26:
        /*001c*/ 	.word	0x00000000
        /*0020*/ 	.short	0x0009
        /*0022*/ 	.short	0x0048
        /*0024*/ 	.byte	0x00, 0xf5, 0x21, 0x00


	//----- nvinfo : EIATTR_KPARAM_INFO
	.align		4
.L_27:
        /*0028*/ 	.byte	0x04, 0x17
        /*002a*/ 	.short	(.L_29 - .L_28)
.L_28:
        /*002c*/ 	.word	0x00000000
        /*0030*/ 	.short	0x0008
        /*0032*/ 	.short	0x0040
        /*0034*/ 	.byte	0x00, 0xf5, 0x21, 0x00


	//----- nvinfo : EIATTR_KPARAM_INFO
	.align		4
.L_29:
        /*0038*/ 	.byte	0x04, 0x17
        /*003a*/ 	.short	(.L_31 - .L_30)
.L_30:
        /*003c*/ 	.word	0x00000000
        /*0040*/ 	.short	0x0007
        /*0042*/ 	.short	0x0038
        /*0044*/ 	.byte	0x00, 0xf5, 0x21, 0x00


	//----- nvinfo : EIATTR_KPARAM_INFO
	.align		4
.L_31:
        /*0048*/ 	.byte	0x04, 0x17
        /*004a*/ 	.short	(.L_33 - .L_32)
.L_32:
        /*004c*/ 	.word	0x00000000
        /*0050*/ 	.short	0x0006
        /*0052*/ 	.short	0x0030
        /*0054*/ 	.byte	0x00, 0xf5, 0x21, 0x00


	//----- nvinfo : EIATTR_KPARAM_INFO
	.align		4
.L_33:
        /*0058*/ 	.byte	0x04, 0x17
        /*005a*/ 	.short	(.L_35 - .L_34)
.L_34:
        /*005c*/ 	.word	0x00000000
        /*0060*/ 	.short	0x0005
        /*0062*/ 	.short	0x0028
        /*0064*/ 	.byte	0x00, 0xf5, 0x21, 0x00


	//----- nvinfo : EIATTR_KPARAM_INFO
	.align		4
.L_35:
        /*0068*/ 	.byte	0x04, 0x17
        /*006a*/ 	.short	(.L_37 - .L_36)
.L_36:
        /*006c*/ 	.word	0x00000000
        /*0070*/ 	.short	0x0004
        /*0072*/ 	.short	0x0020
        /*0074*/ 	.byte	0x00, 0xf5, 0x21, 0x00


	//----- nvinfo : EIATTR_KPARAM_INFO
	.align		4
.L_37:
        /*0078*/ 	.byte	0x04, 0x17
        /*007a*/ 	.short	(.L_39 - .L_38)
.L_38:
        /*007c*/ 	.word	0x00000000
        /*0080*/ 	.short	0x0003
        /*0082*/ 	.short	0x0018
        /*0084*/ 	.byte	0x00, 0xf5, 0x21, 0x00


	//----- nvinfo : EIATTR_KPARAM_INFO
	.align		4
.L_39:
        /*0088*/ 	.byte	0x04, 0x17
        /*008a*/ 	.short	(.L_41 - .L_40)
.L_40:
        /*008c*/ 	.word	0x00000000
        /*0090*/ 	.short	0x0002
        /*0092*/ 	.short	0x0010
        /*0094*/ 	.byte	0x00, 0xf5, 0x21, 0x00


	//----- nvinfo : EIATTR_KPARAM_INFO
	.align		4
.L_41:
        /*0098*/ 	.byte	0x04, 0x17
        /*009a*/ 	.short	(.L_43 - .L_42)
.L_42:
        /*009c*/ 	.word	0x00000000
        /*00a0*/ 	.short	0x0001
        /*00a2*/ 	.short	0x0008
        /*00a4*/ 	.byte	0x00, 0xf5, 0x21, 0x00


	//----- nvinfo : EIATTR_KPARAM_INFO
	.align		4
.L_43:
        /*00a8*/ 	.byte	0x04, 0x17
        /*00aa*/ 	.short	(.L_45 - .L_44)
.L_44:
        /*00ac*/ 	.word	0x00000000
        /*00b0*/ 	.short	0x0000
        /*00b2*/ 	.short	0x0000
        /*00b4*/ 	.byte	0x00, 0xf5, 0x21, 0x00


	//----- nvinfo : EIATTR_SPARSE_MMA_MASK
	.align		4
.L_45:
        /*00b8*/ 	.byte	0x03, 0x50
        /*00ba*/ 	.short	0x0000


	//----- nvinfo : EIATTR_MAXREG_COUNT
	.align		4
        /*00bc*/ 	.byte	0x03, 0x1b
        /*00be*/ 	.short	0x00ff


	//----- nvinfo : EIATTR_MERCURY_ISA_VERSION
	.align		4
        /*00c0*/ 	.byte	0x03, 0x5f
        /*00c2*/ 	.short	0x0101


	//----- nvinfo : EIATTR_VRC_CTA_INIT_COUNT
	.align		4
        /*00c4*/ 	.byte	0x02, 0x4a
	.zero		1
	.zero		1


	//----- nvinfo : EIATTR_EXIT_INSTR_OFFSETS
	.align		4
        /*00c8*/ 	.byte	0x04, 0x1c
        /*00ca*/ 	.short	(.L_47 - .L_46)


	//   ....[0]....
.L_46:
        /*00cc*/ 	.word	0x00000100


	//   ....[1]....
        /*00d0*/ 	.word	0x00000130


	//   ....[2]....
        /*00d4*/ 	.word	0x00002100


	//----- nvinfo : EIATTR_CRS_STACK_SIZE
	.align		4
.L_47:
        /*00d8*/ 	.byte	0x04, 0x1e
        /*00da*/ 	.short	(.L_49 - .L_48)
.L_48:
        /*00dc*/ 	.word	0x00000000


	//----- nvinfo : EIATTR_CBANK_PARAM_SIZE
	.align		4
.L_49:
        /*00e0*/ 	.byte	0x03, 0x19
        /*00e2*/ 	.short	0x0058


	//----- nvinfo : EIATTR_PARAM_CBANK
	.align		4
        /*00e4*/ 	.byte	0x04, 0x0a
        /*00e6*/ 	.short	(.L_51 - .L_50)
	.align		4
.L_50:
        /*00e8*/ 	.word	index@(.nv.constant0._Z22beamforming3D_GPU_cudaP6float2PKsPKfS4_S4_PKiS6_S6_S4_S6_S6_)
        /*00ec*/ 	.short	0x0380
        /*00ee*/ 	.short	0x0058


	//----- nvinfo : EIATTR_SW_WAR
	.align		4
.L_51:
        /*00f0*/ 	.byte	0x04, 0x36
        /*00f2*/ 	.short	(.L_53 - .L_52)
.L_52:
        /*00f4*/ 	.word	0x00000008
.L_53:


//--------------------- .nv.callgraph             --------------------------
	.section	.nv.callgraph,"",@"SHT_CUDA_CALLGRAPH"
	.align	4
	.sectionentsize	8
	.align		4
        /*0000*/ 	.word	0x00000000
	.align		4
        /*0004*/ 	.word	0xffffffff
	.align		4
        /*0008*/ 	.word	0x00000000
	.align		4
        /*000c*/ 	.word	0xfffffffe
	.align		4
        /*0010*/ 	.word	0x00000000
	.align		4
        /*0014*/ 	.word	0xfffffffd
	.align		4
        /*0018*/ 	.word	0x00000000
	.align		4
        /*001c*/ 	.word	0xfffffffc


//--------------------- .nv.constant3             --------------------------
	.section	.nv.constant3,"a",@progbits
	.align	4
.nv.constant3:
	.type		invSpeedOfSound,@object
	.size		invSpeedOfSound,(xPixLen - invSpeedOfSound)
invSpeedOfSound:
	.zero		4
	.type		xPixLen,@object
	.size		xPixLen,(zPixLen - xPixLen)
xPixLen:
	.zero		4
	.type		zPixLen,@object
	.size		zPixLen,(xPiezoLen - zPixLen)
zPixLen:
	.zero		4
	.type		xPiezoLen,@object
	.size		xPiezoLen,(yPiezoLen - xPiezoLen)
xPiezoLen:
	.zero		4
	.type		yPiezoLen,@object
	.size		yPiezoLen,(receiveLen - yPiezoLen)
yPiezoLen:
	.zero		4
	.type		receiveLen,@object
	.size		receiveLen,(freq - receiveLen)
receiveLen:
	.zero		4
	.type		freq,@object
	.size		freq,(pi - freq)
freq:
	.zero		4
	.type		pi,@object
	.size		pi,(sampleDim - pi)
pi:
	.zero		4
	.type		sampleDim,@object
	.size		sampleDim,(sensCutoff - sampleDim)
sampleDim:
	.zero		4
	.type		sensCutoff,@object
	.size		sensCutoff,(elementSens - sensCutoff)
sensCutoff:
	.zero		4
	.type		elementSens,@object
	.size		elementSens,(.L_10 - elementSens)
elementSens:
	.zero		404
.L_10:


//--------------------- .nv.constant4             --------------------------
	.section	.nv.constant4,"a",@progbits
	.align	8
	.align		8
.nv.constant4:
        /*0000*/ 	.dword	__cudart_i2opi_f


//--------------------- .text._Z22beamforming3D_GPU_cudaP6float2PKsPKfS4_S4_PKiS6_S6_S4_S6_S6_ --------------------------
	.section	.text._Z22beamforming3D_GPU_cudaP6float2PKsPKfS4_S4_PKiS6_S6_S4_S6_S6_,"ax",@progbits
	.align	128
        .global         _Z22beamforming3D_GPU_cudaP6float2PKsPKfS4_S4_PKiS6_S6_S4_S6_S6_
        .type           _Z22beamforming3D_GPU_cudaP6float2PKsPKfS4_S4_PKiS6_S6_S4_S6_S6_,@function
        .size           _Z22beamforming3D_GPU_cudaP6float2PKsPKfS4_S4_PKiS6_S6_S4_S6_S6_,(.L_x_43 - _Z22beamforming3D_GPU_cudaP6float2PKsPKfS4_S4_PKiS6_S6_S4_S6_S6_)
        .other          _Z22beamforming3D_GPU_cudaP6float2PKsPKfS4_S4_PKiS6_S6_S4_S6_S6_,@"STO_CUDA_ENTRY STV_DEFAULT"
_Z22beamforming3D_GPU_cudaP6float2PKsPKfS4_S4_PKiS6_S6_S4_S6_S6_:
.text._Z22beamforming3D_GPU_cudaP6float2PKsPKfS4_S4_PKiS6_S6_S4_S6_S6_:
[----:B------:R-:W0:Y:S01]  /*0000*/  LDC R1, c[0x0][0x37c] ;  /* 0x0000df00ff017b82 */ /* 0x000e220000000800 */
[----:B------:R-:W1:Y:S07]  /*0010*/  S2R R3, SR_TID.Y ;  /* 0x0000000000037919 */ /* 0x000e6e0000002200 */
[----:B------:R-:W2:Y:S01]  /*0020*/  LDC R5, c[0x0][0x360] ;  /* 0x0000d800ff057b82 */ /* 0x000ea20000000800 */
[----:B------:R-:W3:Y:S01]  /*0030*/  LDCU UR6, c[0x3][0x8] ;  /* 0x00c00100ff0677ac */ /* 0x000ee20008000800 */
[----:B0-----:R-:W-:Y:S01]  /*0040*/  IADD3 R1, PT, PT, R1, -0x20, RZ ;  /* 0xffffffe001017810 */ /* 0x001fe20007ffe0ff */
[----:B------:R-:W2:Y:S01]  /*0050*/  S2R R2, SR_TID.X ;  /* 0x0000000000027919 */ /* 0x000ea20000002100 */
[----:B------:R-:W0:Y:S04]  /*0060*/  LDCU UR7, c[0x3][0x4] ;  /* 0x00c00080ff0777ac */ /* 0x000e280008000800 */
[----:B------:R-:W1:Y:S08]  /*0070*/  S2UR UR5, SR_CTAID.Y ;  /* 0x00000000000579c3 */ /* 0x000e700000002600 */
[----:B------:R-:W1:Y:S08]  /*0080*/  LDC R0, c[0x0][0x364] ;  /* 0x0000d900ff007b82 */ /* 0x000e700000000800 */
[----:B------:R-:W2:Y:S08]  /*0090*/  S2UR UR4, SR_CTAID.X ;  /* 0x00000000000479c3 */ /* 0x000eb00000002500 */
[----:B------:R-:W4:Y:S01]  /*00a0*/  LDC R4, c[0x3][0x14] ;  /* 0x00c00500ff047b82 */ /* 0x000f220000000800 */
[----:B-1----:R-:W-:-:S05]  /*00b0*/  IMAD R0, R0, UR5, R3 ;  /* 0x0000000500007c24 */ /* 0x002fca000f8e0203 */
[----:B---3--:R-:W-:Y:S01]  /*00c0*/  ISETP.GE.U32.AND P0, PT, R0, UR6, PT ;  /* 0x0000000600007c0c */ /* 0x008fe2000bf06070 */
[----:B--2---:R-:W-:-:S05]  /*00d0*/  IMAD R5, R5, UR4, R2 ;  /* 0x0000000405057c24 */ /* 0x004fca000f8e0202 */
[----:B0-----:R-:W-:-:S04]  /*00e0*/  ISETP.GE.U32.OR P0, PT, R5, UR7, P0 ;  /* 0x0000000705007c0c */ /* 0x001fc80008706470 */
[----:B----4-:R-:W-:-:S13]  /*00f0*/  ISETP.LT.OR P0, PT, R4, 0x1, P0 ;  /* 0x000000010400780c */ /* 0x010fda0000701670 */
[----:B------:R-:W-:Y:S05]  /*0100*/  @P0 EXIT ;  /* 0x000000000000094d */ /* 0x000fea0003800000 */
[----:B------:R-:W0:Y:S02]  /*0110*/  LDC R2, c[0x3][0xc] ;  /* 0x00c00300ff027b82 */ /* 0x000e240000000800 */
[----:B0-----:R-:W-:-:S13]  /*0120*/  ISETP.GE.AND P0, PT, R2, 0x1, PT ;  /* 0x000000010200780c */ /* 0x001fda0003f06270 */
[----:B------:R-:W-:Y:S05]  /*0130*/  @!P0 EXIT ;  /* 0x000000000000894d */ /* 0x000fea0003800000 */
[----:B------:R-:W0:Y:S01]  /*0140*/  LDC.64 R10, c[0x0][0x390] ;  /* 0x0000e400ff0a7b82 */ /* 0x000e220000000a00 */
[----:B------:R-:W1:Y:S07]  /*0150*/  LDCU.64 UR8, c[0x0][0x358] ;  /* 0x00006b00ff0877ac */ /* 0x000e6e0008000a00 */
[----:B------:R-:W2:Y:S08]  /*0160*/  LDC.64 R2, c[0x0][0x398] ;  /* 0x0000e600ff027b82 */ /* 0x000eb00000000a00 */
[----:B------:R-:W3:Y:S01]  /*0170*/  LDC R6, c[0x3][0x1c] ;  /* 0x00c00700ff067b82 */ /* 0x000ee20000000800 */
[----:B0-----:R-:W-:-:S07]  /*0180*/  IMAD.WIDE.U32 R10, R5, 0x4, R10 ;  /* 0x00000004050a7825 */ /* 0x001fce00078e000a */
[----:B------:R-:W0:Y:S01]  /*0190*/  LDC.64 R14, c[0x0][0x380] ;  /* 0x0000e000ff0e7b82 */ /* 0x000e220000000a00 */
[----:B-1----:R1:W5:Y:S01]  /*01a0*/  LDG.E.CONSTANT R10, desc[UR8][R10.64] ;  /* 0x000000080a0a7981 */ /* 0x002362000c1e9900 */
[----:B--2---:R-:W-:-:S05]  /*01b0*/  IMAD.WIDE.U32 R2, R0, 0x4, R2 ;  /* 0x0000000400027825 */ /* 0x004fca00078e0002 */
[----:B------:R1:W5:Y:S01]  /*01c0*/  LDG.E.CONSTANT R9, desc[UR8][R2.64] ;  /* 0x0000000802097981 */ /* 0x000362000c1e9900 */
[----:B------:R-:W-:Y:S02]  /*01d0*/  HFMA2 R8, -RZ, RZ, 3.390625, 0 ;  /* 0x42c80000ff087431 */ /* 0x000fe400000001ff */
[----:B------:R-:W-:Y:S01]  /*01e0*/  IMAD.MOV.U32 R7, RZ, RZ, 0x3c23d70a ;  /* 0x3c23d70aff077424 */ /* 0x000fe200078e00ff */
[----:B---3--:R-:W2:Y:S03]  /*01f0*/  FCHK P0, R6, 100 ;  /* 0x42c8000006007902 */ /* 0x008ea60000000000 */
[----:B------:R-:W-:-:S04]  /*0200*/  FFMA R8, R7, -R8, 1 ;  /* 0x3f80000007087423 */ /* 0x000fc80000000808 */
[----:B------:R-:W-:-:S04]  /*0210*/  FFMA R8, R8, R7, 0.0099999997764825820923 ;  /* 0x3c23d70a08087423 */ /* 0x000fc80000000007 */
[----:B------:R-:W-:Y:S01]  /*0220*/  FFMA R7, R8, R6, RZ ;  /* 0x0000000608077223 */ /* 0x000fe200000000ff */
[----:B------:R-:W-:-:S03]  /*0230*/  IMAD R5, R0, UR7, R5 ;  /* 0x0000000700057c24 */ /* 0x000fc6000f8e0205 */
[----:B------:R-:W-:Y:S01]  /*0240*/  FFMA R4, R7, -100, R6 ;  /* 0xc2c8000007047823 */ /* 0x000fe20000000006 */
[----:B0-----:R-:W-:-:S04]  /*0250*/  IMAD.WIDE.U32 R14, R5, 0x8, R14 ;  /* 0x00000008050e7825 */ /* 0x001fc800078e000e */
[----:B------:R-:W-:Y:S01]  /*0260*/  FFMA R8, R8, R4, R7 ;  /* 0x0000000408087223 */ /* 0x000fe20000000007 */
[----:B-12---:R-:W-:Y:S06]  /*0270*/  @!P0 BRA `(.L_x_0) ;  /* 0x0000000000188947 */ /* 0x006fec0003800000 */
[----:B------:R-:W0:Y:S01]  /*0280*/  LDCU UR4, c[0x3][0x1c] ;  /* 0x00c00380ff0477ac */ /* 0x000e220008000800 */
[----:B------:R-:W-:Y:S01]  /*0290*/  IMAD.MOV.U32 R3, RZ, RZ, 0x42c80000 ;  /* 0x42c80000ff037424 */ /* 0x000fe200078e00ff */
[----:B------:R-:W-:Y:S02]  /*02a0*/  MOV R16, 0x2d0 ;  /* 0x000002d000107802 */ /* 0x000fe40000000f00 */
[----:B0-----:R-:W-:-:S07]  /*02b0*/  MOV R12, UR4 ;  /* 0x00000004000c7c02 */ /* 0x001fce0008000f00 */
[----:B-----5:R-:W-:Y:S05]  /*02c0*/  CALL.REL.NOINC `($__internal_1_$__cuda_sm3x_div_rn_noftz_f32_slowpath) ;  /* 0x0000001c00e87944 */ /* 0x020fea0003c00000 */
[----:B------:R-:W-:-:S07]  /*02d0*/  IMAD.MOV.U32 R8, RZ, RZ, R3 ;  /* 0x000000ffff087224 */ /* 0x000fce00078e0003 */
.L_x_0:
[----:B------:R-:W0:Y:S01]  /*02e0*/  LDC R5, c[0x3][0x1c] ;  /* 0x00c00700ff057b82 */ /* 0x000e220000000800 */
[----:B------:R-:W1:Y:S01]  /*02f0*/  LDCU UR4, c[0x3][0xc] ;  /* 0x00c00180ff0477ac */ /* 0x000e620008000800 */
[----:B------:R-:W-:Y:S01]  /*0300*/  MOV R7, RZ ;  /* 0x000000ff00077202 */ /* 0x000fe20000000f00 */
[----:B-----5:R-:W-:Y:S01]  /*0310*/  FMUL R6, R9, R9 ;  /* 0x0000000909067220 */ /* 0x020fe20000400000 */
[----:B-1----:R-:W-:-:S04]  /*0320*/  UIADD3 UR4, UPT, UPT, UR4, -0x1, URZ ;  /* 0xffffffff04047890 */ /* 0x002fc8000fffe0ff */
[----:B------:R-:W-:Y:S01]  /*0330*/  ULOP3.LUT UR5, UR4, 0xfffffff8, URZ, 0xc0, !UPT ;  /* 0xfffffff804057892 */ /* 0x000fe2000f8ec0ff */
[----:B0-----:R-:W-:-:S11]  /*0340*/  FADD R5, R5, R5 ;  /* 0x0000000505057221 */ /* 0x001fd60000000000 */
.L_x_28:
[----:B0-----:R-:W0:Y:S02]  /*0350*/  LDC.64 R2, c[0x0][0x3a8] ;  /* 0x0000ea00ff027b82 */ /* 0x001e240000000a00 */
[----:B0-----:R-:W-:-:S05]  /*0360*/  IMAD.WIDE.U32 R2, R7, 0x4, R2 ;  /* 0x0000000407027825 */ /* 0x001fca00078e0002 */
[----:B-----5:R0:W5:Y:S01]  /*0370*/  LDG.E.CONSTANT R4, desc[UR8][R2.64] ;  /* 0x0000000802047981 */ /* 0x020162000c1e9900 */
[----:B------:R-:W-:-:S07]  /*0380*/  IMAD.MOV.U32 R0, RZ, RZ, RZ ;  /* 0x000000ffff007224 */ /* 0x000fce00078e00ff */
.L_x_27:
[----:B0-----:R-:W0:Y:S02]  /*0390*/  LDC.64 R2, c[0x0][0x3a0] ;  /* 0x0000e800ff027b82 */ /* 0x001e240000000a00 */
[----:B0-----:R-:W-:-:S06]  /*03a0*/  IMAD.WIDE.U32 R2, R0, 0x4, R2 ;  /* 0x0000000400027825 */ /* 0x001fcc00078e0002 */
[----:B------:R-:W2:Y:S01]  /*03b0*/  LDG.E.CONSTANT R3, desc[UR8][R2.64] ;  /* 0x0000000802037981 */ /* 0x000ea2000c1e9900 */
[----:B------:R-:W-:Y:S01]  /*03c0*/  BSSY.RECONVERGENT B0, `(.L_x_1) ;  /* 0x000000f000007945 */ /* 0x000fe20003800200 */
[----:B--2---:R-:W-:-:S04]  /*03d0*/  FADD R12, R10, -R3 ;  /* 0x800000030a0c7221 */ /* 0x004fc80000000000 */
[----:B------:R-:W-:-:S04]  /*03e0*/  FFMA R3, R12, R12, R6 ;  /* 0x0000000c0c037223 */ /* 0x000fc80000000006 */
[----:B------:R0:W1:Y:S01]  /*03f0*/  MUFU.RSQ R16, R3 ;  /* 0x0000000300107308 */ /* 0x0000620000001400 */
[----:B------:R-:W-:-:S04]  /*0400*/  IADD3 R11, PT, PT, R3, -0xd000000, RZ ;  /* 0xf3000000030b7810 */ /* 0x000fc80007ffe0ff */
[----:B------:R-:W-:-:S13]  /*0410*/  ISETP.GT.U32.AND P0, PT, R11, 0x727fffff, PT ;  /* 0x727fffff0b00780c */ /* 0x000fda0003f04070 */
[----:B01----:R-:W-:Y:S05]  /*0420*/  @!P0 BRA `(.L_x_2) ;  /* 0x0000000000108947 */ /* 0x003fea0003800000 */
[----:B------:R-:W-:-:S07]  /*0430*/  MOV R20, 0x450 ;  /* 0x0000045000147802 */ /* 0x000fce0000000f00 */
[----:B-----5:R-:W-:Y:S05]  /*0440*/  CALL.REL.NOINC `($__internal_0_$__cuda_sm20_sqrt_rn_f32_slowpath) ;  /* 0x0000001c00307944 */ /* 0x020fea0003c00000 */
[----:B------:R-:W-:Y:S01]  /*0450*/  IMAD.MOV.U32 R2, RZ, RZ, R13 ;  /* 0x000000ffff027224 */ /* 0x000fe200078e000d */
[----:B------:R-:W-:Y:S06]  /*0460*/  BRA `(.L_x_3) ;  /* 0x0000000000107947 */ /* 0x000fec0003800000 */
.L_x_2:
[----:B------:R-:W-:Y:S01]  /*0470*/  FMUL.FTZ R2, R3, R16 ;  /* 0x0000001003027220 */ /* 0x000fe20000410000 */
[----:B------:R-:W-:-:S03]  /*0480*/  FMUL.FTZ R11, R16, 0.5 ;  /* 0x3f000000100b7820 */ /* 0x000fc60000410000 */
[----:B------:R-:W-:-:S04]  /*0490*/  FFMA R3, -R2, R2, R3 ;  /* 0x0000000202037223 */ /* 0x000fc80000000103 */
[----:B------:R-:W-:-:S07]  /*04a0*/  FFMA R2, R3, R11, R2 ;  /* 0x0000000b03027223 */ /* 0x000fce0000000002 */
.L_x_3:
[----:B------:R-:W-:Y:S05]  /*04b0*/  BSYNC.RECONVERGENT B0 ;  /* 0x0000000000007941 */ /* 0x000fea0003800200 */
.L_x_1:
[----:B------:R-:W0:Y:S01]  /*04c0*/  MUFU.RCP R16, R9 ;  /* 0x0000000900107308 */ /* 0x000e220000001000 */
[----:B------:R-:W-:Y:S07]  /*04d0*/  BSSY.RECONVERGENT B0, `(.L_x_4) ;  /* 0x000000b000007945 */ /* 0x000fee0003800200 */
[----:B------:R-:W1:Y:S01]  /*04e0*/  FCHK P0, R12, R9 ;  /* 0x000000090c007302 */ /* 0x000e620000000000 */
[----:B0-----:R-:W-:-:S04]  /*04f0*/  FFMA R3, -R9, R16, 1 ;  /* 0x3f80000009037423 */ /* 0x001fc80000000110 */
[----:B------:R-:W-:-:S04]  /*0500*/  FFMA R3, R16, R3, R16 ;  /* 0x0000000310037223 */ /* 0x000fc80000000010 */
[----:B------:R-:W-:-:S04]  /*0510*/  FFMA R16, R12, R3, RZ ;  /* 0x000000030c107223 */ /* 0x000fc800000000ff */
[----:B------:R-:W-:-:S04]  /*0520*/  FFMA R11, -R9, R16, R12 ;  /* 0x00000010090b7223 */ /* 0x000fc8000000010c */
[----:B------:R-:W-:Y:S01]  /*0530*/  FFMA R3, R3, R11, R16 ;  /* 0x0000000b03037223 */ /* 0x000fe20000000010 */
[----:B-1----:R-:W-:Y:S06]  /*0540*/  @!P0 BRA `(.L_x_5) ;  /* 0x00000000000c8947 */ /* 0x002fec0003800000 */
[----:B------:R-:W-:Y:S02]  /*0550*/  MOV R3, R9 ;  /* 0x0000000900037202 */ /* 0x000fe40000000f00 */
[----:B------:R-:W-:-:S07]  /*0560*/  MOV R16, 0x580 ;  /* 0x0000058000107802 */ /* 0x000fce0000000f00 */
[----:B-----5:R-:W-:Y:S05]  /*0570*/  CALL.REL.NOINC `($__internal_1_$__cuda_sm3x_div_rn_noftz_f32_slowpath) ;  /* 0x0000001c003c7944 */ /* 0x020fea0003c00000 */
.L_x_5:
[----:B------:R-:W-:Y:S05]  /*0580*/  BSYNC.RECONVERGENT B0 ;  /* 0x0000000000007941 */ /* 0x000fea0003800200 */
.L_x_4:
[----:B------:R-:W0:Y:S01]  /*0590*/  MUFU.RCP R12, |R3| ;  /* 0x40000003000c7308 */ /* 0x000e220000001000 */
[----:B------:R-:W-:Y:S01]  /*05a0*/  FSETP.GT.AND P0, PT, |R3|, 1, PT ;  /* 0x3f8000000300780b */ /* 0x000fe20003f04200 */
[----:B------:R-:W-:Y:S01]  /*05b0*/  IMAD.MOV.U32 R16, RZ, RZ, 0x3b2090aa ;  /* 0x3b2090aaff107424 */ /* 0x000fe200078e00ff */
[----:B------:R-:W1:Y:S01]  /*05c0*/  LDC R19, c[0x3][0x1c] ;  /* 0x00c00700ff137b82 */ /* 0x000e620000000800 */
[----:B------:R-:W-:Y:S01]  /*05d0*/  HFMA2 R17, -RZ, RZ, 1.857421875, -1409 ;  /* 0x3f6ee581ff117431 */ /* 0x000fe200000001ff */
[----:B------:R-:W-:Y:S03]  /*05e0*/  BSSY.RECONVERGENT B0, `(.L_x_6) ;  /* 0x000001c000007945 */ /* 0x000fe60003800200 */
[----:B------:R-:W2:Y:S01]  /*05f0*/  MUFU.RCP R13, R8 ;  /* 0x00000008000d7308 */ /* 0x000ea20000001000 */
[----:B0-----:R-:W-:-:S05]  /*0600*/  FSEL R12, R12, |R3|, P0 ;  /* 0x400000030c0c7208 */ /* 0x001fca0000000000 */
[----:B------:R-:W-:-:S04]  /*0610*/  FMUL R11, R12, R12 ;  /* 0x0000000c0c0b7220 */ /* 0x000fc80000400000 */
[----:B------:R-:W-:-:S04]  /*0620*/  FFMA R16, R11, R16, -0.014396979473531246185 ;  /* 0xbc6be14f0b107423 */ /* 0x000fc80000000010 */
[----:B------:R-:W-:-:S04]  /*0630*/  FFMA R16, R11, R16, 0.039849750697612762451 ;  /* 0x3d23397e0b107423 */ /* 0x000fc80000000010 */
[----:B------:R-:W-:-:S04]  /*0640*/  FFMA R16, R11, R16, -0.072529748082160949707 ;  /* 0xbd948a7a0b107423 */ /* 0x000fc80000000010 */
[----:B------:R-:W-:-:S04]  /*0650*/  FFMA R16, R11, R16, 0.10518480092287063599 ;  /* 0x3dd76b210b107423 */ /* 0x000fc80000000010 */
[----:B------:R-:W-:-:S04]  /*0660*/  FFMA R16, R11, R16, -0.14171802997589111328 ;  /* 0xbe111e880b107423 */ /* 0x000fc80000000010 */
[----:B------:R-:W-:-:S04]  /*0670*/  FFMA R16, R11, R16, 0.19988775253295898438 ;  /* 0x3e4caf600b107423 */ /* 0x000fc80000000010 */
[----:B------:R-:W-:-:S04]  /*0680*/  FFMA R16, R11, R16, -0.33332940936088562012 ;  /* 0xbeaaaa270b107423 */ /* 0x000fc80000000010 */
[----:B------:R-:W-:Y:S01]  /*0690*/  FMUL R11, R11, R16 ;  /* 0x000000100b0b7220 */ /* 0x000fe20000400000 */
[----:B--2---:R-:W-:-:S03]  /*06a0*/  FFMA R16, R13, -R8, 1 ;  /* 0x3f8000000d107423 */ /* 0x004fc60000000808 */
[----:B------:R-:W-:Y:S01]  /*06b0*/  FFMA R12, R12, R11, R12 ;  /* 0x0000000b0c0c7223 */ /* 0x000fe2000000000c */
[----:B------:R-:W-:-:S03]  /*06c0*/  FFMA R13, R13, R16, R13 ;  /* 0x000000100d0d7223 */ /* 0x000fc6000000000d */
[----:B------:R-:W-:Y:S01]  /*06d0*/  @P0 FFMA R12, R17, 1.6832555532455444336, -R12 ;  /* 0x3fd774eb110c0823 */ /* 0x000fe2000000080c */
[----:B------:R-:W-:-:S04]  /*06e0*/  FSETP.NAN.AND P0, PT, |R3|, |R3|, PT ;  /* 0x400000030300720b */ /* 0x000fc80003f08200 */
[----:B------:R-:W-:-:S04]  /*06f0*/  LOP3.LUT R3, R12, 0x80000000, R3, 0xb8, !PT ;  /* 0x800000000c037812 */ /* 0x000fc800078eb803 */
[----:B------:R-:W-:-:S05]  /*0700*/  FSEL R12, R3, R12, !P0 ;  /* 0x0000000c030c7208 */ /* 0x000fca0004000000 */
[----:B-1----:R-:W-:-:S04]  /*0710*/  FFMA R12, R19, 0.5, R12 ;  /* 0x3f000000130c7823 */ /* 0x002fc8000000000c */
[----:B------:R-:W0:Y:S01]  /*0720*/  FCHK P0, R12, R8 ;  /* 0x000000080c007302 */ /* 0x000e220000000000 */
[----:B------:R-:W-:-:S04]  /*0730*/  FFMA R3, R12, R13, RZ ;  /* 0x0000000d0c037223 */ /* 0x000fc800000000ff */
[----:B------:R-:W-:-:S04]  /*0740*/  FFMA R16, R3, -R8, R12 ;  /* 0x8000000803107223 */ /* 0x000fc8000000000c */
[----:B------:R-:W-:Y:S01]  /*0750*/  FFMA R3, R13, R16, R3 ;  /* 0x000000100d037223 */ /* 0x000fe20000000003 */
[----:B0-----:R-:W-:Y:S06]  /*0760*/  @!P0 BRA `(.L_x_7) ;  /* 0x00000000000c8947 */ /* 0x001fec0003800000 */
[----:B------:R-:W-:Y:S01]  /*0770*/  IMAD.MOV.U32 R3, RZ, RZ, R8 ;  /* 0x000000ffff037224 */ /* 0x000fe200078e0008 */
[----:B------:R-:W-:-:S07]  /*0780*/  MOV R16, 0x7a0 ;  /* 0x000007a000107802 */ /* 0x000fce0000000f00 */
[----:B-----5:R-:W-:Y:S05]  /*0790*/  CALL.REL.NOINC `($__internal_1_$__cuda_sm3x_div_rn_noftz_f32_slowpath) ;  /* 0x0000001800b47944 */ /* 0x020fea0003c00000 */
.L_x_7:
[----:B------:R-:W-:Y:S05]  /*07a0*/  BSYNC.RECONVERGENT B0 ;  /* 0x0000000000007941 */ /* 0x000fea0003800200 */
.L_x_6:
[----:B------:R-:W-:Y:S01]  /*07b0*/  MOV R12, 0x3f000000 ;  /* 0x3f000000000c7802 */ /* 0x000fe20000000f00 */
[----:B------:R-:W-:Y:S01]  /*07c0*/  UMOV UR4, 0x28 ;  /* 0x0000002800047882 */ /* 0x000fe20000000000 */
[----:B------:R-:W-:Y:S02]  /*07d0*/  BSSY.RECONVERGENT B0, `(.L_x_8) ;  /* 0x000018a000007945 */ /* 0x000fe40003800200 */
[----:B------:R-:W-:-:S05]  /*07e0*/  LOP3.LUT R12, R12, 0x80000000, R3, 0xb8, !PT ;  /* 0x800000000c0c7812 */ /* 0x000fca00078eb803 */
[----:B------:R-:W-:-:S06]  /*07f0*/  FADD.RZ R12, R12, R3 ;  /* 0x000000030c0c7221 */ /* 0x000fcc000000c000 */
[----:B------:R-:W0:Y:S02]  /*0800*/  F2I.U32.TRUNC.NTZ R12, R12 ;  /* 0x0000000c000c7305 */ /* 0x000e24000020f000 */
[----:B0-----:R-:W-:Y:S01]  /*0810*/  LEA R3, R12, UR4, 0x2 ;  /* 0x000000040c037c11 */ /* 0x001fe2000f8e10ff */
[----:B------:R-:W0:Y:S05]  /*0820*/  LDCU UR4, c[0x3][0x24] ;  /* 0x00c00480ff0477ac */ /* 0x000e2a0008000800 */
[----:B------:R-:W0:Y:S02]  /*0830*/  LDC R3, c[0x3][R3] ;  /* 0x00c0000003037b82 */ /* 0x000e240000000800 */
[----:B0-----:R-:W-:-:S13]  /*0840*/  FSETP.GE.AND P0, PT, R3, UR4, PT ;  /* 0x0000000403007c0b */ /* 0x001fda000bf06000 */
[----:B------:R-:W-:Y:S05]  /*0850*/  @!P0 BRA `(.L_x_9) ;  /* 0x0000001800048947 */ /* 0x000fea0003800000 */
[----:B------:R-:W0:Y:S01]  /*0860*/  LDC R3, c[0x3][0xc] ;  /* 0x00c00300ff037b82 */ /* 0x000e220000000800 */
[----:B------:R-:W-:Y:S01]  /*0870*/  IMAD.MOV.U32 R11, RZ, RZ, RZ ;  /* 0x000000ffff0b7224 */ /* 0x000fe200078e00ff */
[----:B0-----:R-:W-:-:S13]  /*0880*/  ISETP.GT.AND P0, PT, R3, 0x1, PT ;  /* 0x000000010300780c */ /* 0x001fda0003f04270 */
[----:B------:R-:W-:Y:S05]  /*0890*/  @!P0 BRA `(.L_x_10) ;  /* 0x0000000800408947 */ /* 0x000fea0003800000 */
[----:B------:R-:W-:Y:S01]  /*08a0*/  IADD3 R11, PT, PT, R3, -0x2, RZ ;  /* 0xfffffffe030b7810 */ /* 0x000fe20007ffe0ff */
[----:B------:R-:W-:-:S03]  /*08b0*/  HFMA2 R22, -RZ, RZ, 0, 5.9604644775390625e-08 ;  /* 0x00000001ff167431 */ /* 0x000fc600000001ff */
[----:B------:R-:W-:Y:S01]  /*08c0*/  ISETP.GE.U32.AND P0, PT, R11, 0x7, PT ;  /* 0x000000070b00780c */ /* 0x000fe20003f06070 */
[----:B------:R-:W-:-:S12]  /*08d0*/  IMAD.MOV.U32 R11, RZ, RZ, RZ ;  /* 0x000000ffff0b7224 */ /* 0x000fd800078e00ff */
[----:B------:R-:W-:Y:S05]  /*08e0*/  @!P0 BRA `(.L_x_11) ;  /* 0x0000000400188947 */ /* 0x000fea0003800000 */
[----:B------:R-:W0:Y:S01]  /*08f0*/  LDCU.64 UR6, c[0x0][0x3a0] ;  /* 0x00007400ff0677ac */ /* 0x000e220008000a00 */
[----:B------:R-:W-:Y:S01]  /*0900*/  IMAD.MOV.U32 R22, RZ, RZ, RZ ;  /* 0x000000ffff167224 */ /* 0x000fe200078e00ff */
[----:B------:R-:W-:Y:S01]  /*0910*/  MOV R11, RZ ;  /* 0x000000ff000b7202 */ /* 0x000fe20000000f00 */
[----:B0-----:R-:W-:-:S04]  /*0920*/  UIADD3 UR4, UP0, UPT, UR6, 0x10, URZ ;  /* 0x0000001006047890 */ /* 0x001fc8000ff1e0ff */
[----:B------:R-:W-:Y:S02]  /*0930*/  UIADD3.X UR6, UPT, UPT, URZ, UR7, URZ, UP0, !UPT ;  /* 0x00000007ff067290 */ /* 0x000fe400087fe4ff */
[----:B------:R-:W-:-:S04]  /*0940*/  IMAD.U32 R12, RZ, RZ, UR4 ;  /* 0x00000004ff0c7e24 */ /* 0x000fc8000f8e00ff */
[----:B------:R-:W-:-:S07]  /*0950*/  MOV R13, UR6 ;  /* 0x00000006000d7c02 */ /* 0x000fce0008000f00 */
.L_x_12:
[----:B------:R-:W0:Y:S01]  /*0960*/  LDC.64 R16, c[0x0][0x3a0] ;  /* 0x0000e800ff107b82 */ /* 0x000e220000000a00 */
[----:B------:R-:W2:Y:S04]  /*0970*/  LDG.E.CONSTANT R21, desc[UR8][R12.64+-0xc] ;  /* 0xfffff4080c157981 */ /* 0x000ea8000c1e9900 */
[----:B------:R-:W3:Y:S01]  /*0980*/  LDG.E.CONSTANT R23, desc[UR8][R12.64+-0x8] ;  /* 0xfffff8080c177981 */ /* 0x000ee2000c1e9900 */
[----:B0-----:R-:W-:-:S06]  /*0990*/  IMAD.WIDE.U32 R18, R11, 0x4, R16 ;  /* 0x000000040b127825 */ /* 0x001fcc00078e0010 */
[----:B------:R-:W4:Y:S01]  /*09a0*/  LDG.E.CONSTANT R19, desc[UR8][R18.64] ;  /* 0x0000000812137981 */ /* 0x000f22000c1e9900 */
[C---:B--2---:R-:W-:Y:S01]  /*09b0*/  FADD R21, R10.reuse, -R21 ;  /* 0x800000150a157221 */ /* 0x044fe20000000000 */
[----:B----4-:R-:W-:-:S05]  /*09c0*/  FADD R20, R10, -R19 ;  /* 0x800000130a147221 */ /* 0x010fca0000000000 */
[----:B------:R-:W-:-:S13]  /*09d0*/  FSETP.GEU.AND P0, PT, |R21|, |R20|, PT ;  /* 0x400000141500720b */ /* 0x000fda0003f0e200 */
[----:B------:R-:W-:-:S04]  /*09e0*/  @!P0 VIADD R11, R22, 0x1 ;  /* 0x00000001160b8836 */ /* 0x000fc80000000000 */
[----:B------:R-:W-:-:S06]  /*09f0*/  IMAD.WIDE.U32 R20, R11, 0x4, R16 ;  /* 0x000000040b147825 */ /* 0x000fcc00078e0010 */
[----:B------:R-:W2:Y:S01]  /*0a00*/  LDG.E.CONSTANT R21, desc[UR8][R20.64] ;  /* 0x0000000814157981 */ /* 0x000ea2000c1e9900 */
[C---:B---3--:R-:W-:Y:S01]  /*0a10*/  FADD R23, R10.reuse, -R23 ;  /* 0x800000170a177221 */ /* 0x048fe20000000000 */
[----:B--2---:R-:W-:-:S05]  /*0a20*/  FADD R24, R10, -R21 ;  /* 0x800000150a187221 */ /* 0x004fca0000000000 */
[----:B------:R-:W-:Y:S02]  /*0a30*/  FSETP.GEU.AND P0, PT, |R23|, |R24|, PT ;  /* 0x400000181700720b */ /* 0x000fe40003f0e200 */
[----:B------:R-:W2:Y:S11]  /*0a40*/  LDG.E.CONSTANT R23, desc[UR8][R12.64+-0x4] ;  /* 0xfffffc080c177981 */ /* 0x000eb6000c1e9900 */
[----:B------:R-:W-:-:S05]  /*0a50*/  @!P0 IADD3 R11, PT, PT, R22, 0x2, RZ ;  /* 0x00000002160b8810 */ /* 0x000fca0007ffe0ff */
[----:B------:R-:W-:-:S06]  /*0a60*/  IMAD.WIDE.U32 R18, R11, 0x4, R16 ;  /* 0x000000040b127825 */ /* 0x000fcc00078e0010 */
[----:B------:R-:W3:Y:S01]  /*0a70*/  LDG.E.CONSTANT R19, desc[UR8][R18.64] ;  /* 0x0000000812137981 */ /* 0x000ee2000c1e9900 */
[C---:B--2---:R-:W-:Y:S01]  /*0a80*/  FADD R23, R10.reuse, -R23 ;  /* 0x800000170a177221 */ /* 0x044fe20000000000 */
[----:B---3--:R-:W-:-:S05]  /*0a90*/  FADD R24, R10, -R19 ;  /* 0x800000130a187221 */ /* 0x008fca0000000000 */
[----:B------:R-:W-:Y:S02]  /*0aa0*/  FSETP.GEU.AND P0, PT, |R23|, |R24|, PT ;  /* 0x400000181700720b */ /* 0x000fe40003f0e200 */
[----:B------:R-:W2:Y:S11]  /*0ab0*/  LDG.E.CONSTANT R23, desc[UR8][R12.64] ;  /* 0x000000080c177981 */ /* 0x000eb6000c1e9900 */
[----:B------:R-:W-:-:S04]  /*0ac0*/  @!P0 VIADD R11, R22, 0x3 ;  /* 0x00000003160b8836 */ /* 0x000fc80000000000 */
[----:B------:R-:W-:-:S06]  /*0ad0*/  IMAD.WIDE.U32 R20, R11, 0x4, R16 ;  /* 0x000000040b147825 */ /* 0x000fcc00078e0010 */
[----:B------:R-:W3:Y:S01]  /*0ae0*/  LDG.E.CONSTANT R21, desc[UR8][R20.64] ;  /* 0x0000000814157981 */ /* 0x000ee2000c1e9900 */
[C---:B--2---:R-:W-:Y:S01]  /*0af0*/  FADD R23, R10.reuse, -R23 ;  /* 0x800000170a177221 */ /* 0x044fe20000000000 */
[----:B---3--:R-:W-:-:S05]  /*0b00*/  FADD R24, R10, -R21 ;  /* 0x800000150a187221 */ /* 0x008fca0000000000 */
        /* <DEDUP_REMOVED lines=13> */
[----:B---3--:R-:W-:Y:S02]  /*0be0*/  FADD R24, R10, -R21 ;  /* 0x800000150a187221 */ /* 0x008fe40000000000 */
[----:B------:R-:W2:Y:S03]  /*0bf0*/  LDG.E.CONSTANT R21, desc[UR8][R12.64+0x10] ;  /* 0x000010080c157981 */ /* 0x000ea6000c1e9900 */
[----:B------:R-:W-:Y:S02]  /*0c00*/  FSETP.GEU.AND P0, PT, |R23|, |R24|, PT ;  /* 0x400000181700720b */ /* 0x000fe40003f0e200 */
[----:B------:R-:W3:Y:S11]  /*0c10*/  LDG.E.CONSTANT R23, desc[UR8][R12.64+0xc] ;  /* 0x00000c080c177981 */ /* 0x000ef6000c1e9900 */
[----:B------:R-:W-:-:S05]  /*0c20*/  @!P0 IADD3 R11, PT, PT, R22, 0x6, RZ ;  /* 0x00000006160b8810 */ /* 0x000fca0007ffe0ff */
[----:B------:R-:W-:-:S06]  /*0c30*/  IMAD.WIDE.U32 R18, R11, 0x4, R16 ;  /* 0x000000040b127825 */ /* 0x000fcc00078e0010 */
[----:B------:R-:W4:Y:S01]  /*0c40*/  LDG.E.CONSTANT R19, desc[UR8][R18.64] ;  /* 0x0000000812137981 */ /* 0x000f22000c1e9900 */
[C---:B---3--:R-:W-:Y:S01]  /*0c50*/  FADD R23, R10.reuse, -R23 ;  /* 0x800000170a177221 */ /* 0x048fe20000000000 */
[----:B----4-:R-:W-:-:S05]  /*0c60*/  FADD R24, R10, -R19 ;  /* 0x800000130a187221 */ /* 0x010fca0000000000 */
[----:B------:R-:W-:-:S13]  /*0c70*/  FSETP.GEU.AND P0, PT, |R23|, |R24|, PT ;  /* 0x400000181700720b */ /* 0x000fda0003f0e200 */
[----:B------:R-:W-:-:S04]  /*0c80*/  @!P0 VIADD R11, R22, 0x7 ;  /* 0x00000007160b8836 */ /* 0x000fc80000000000 */
[----:B------:R-:W-:-:S06]  /*0c90*/  IMAD.WIDE.U32 R16, R11, 0x4, R16 ;  /* 0x000000040b107825 */ /* 0x000fcc00078e0010 */
[----:B------:R-:W3:Y:S01]  /*0ca0*/  LDG.E.CONSTANT R17, desc[UR8][R16.64] ;  /* 0x0000000810117981 */ /* 0x000ee2000c1e9900 */
[----:B------:R-:W-:-:S04]  /*0cb0*/  IADD3 R22, PT, PT, R22, 0x8, RZ ;  /* 0x0000000816167810 */ /* 0x000fc80007ffe0ff */
[----:B------:R-:W-:Y:S01]  /*0cc0*/  ISETP.NE.AND P1, PT, R22, UR5, PT ;  /* 0x0000000516007c0c */ /* 0x000fe2000bf25270 */
[----:B--2---:R-:W-:Y:S01]  /*0cd0*/  FADD R21, R10, -R21 ;  /* 0x800000150a157221 */ /* 0x004fe20000000000 */
[----:B------:R-:W-:-:S05]  /*0ce0*/  IADD3 R12, P2, PT, R12, 0x20, RZ ;  /* 0x000000200c0c7810 */ /* 0x000fca0007f5e0ff */
[----:B------:R-:W-:Y:S02]  /*0cf0*/  IMAD.X R13, RZ, RZ, R13, P2 ;  /* 0x000000ffff0d7224 */ /* 0x000fe400010e060d */
[----:B---3--:R-:W-:-:S05]  /*0d00*/  FADD R20, R10, -R17 ;  /* 0x800000110a147221 */ /* 0x008fca0000000000 */
[----:B------:R-:W-:-:S04]  /*0d10*/  FSETP.GEU.AND P0, PT, |R21|, |R20|, PT ;  /* 0x400000141500720b */ /* 0x000fc80003f0e200 */
[----:B------:R-:W-:Y:S01]  /*0d20*/  SEL R11, R22, R11, !P0 ;  /* 0x0000000b160b7207 */ /* 0x000fe20004000000 */
[----:B------:R-:W-:Y:S08]  /*0d30*/  @P1 BRA `(.L_x_12) ;  /* 0xfffffffc00081947 */ /* 0x000ff0000383ffff */
[----:B------:R-:W-:-:S07]  /*0d40*/  IADD3 R22, PT, PT, R22, 0x1, RZ ;  /* 0x0000000116167810 */ /* 0x000fce0007ffe0ff */
.L_x_11:
[----:B------:R-:W-:-:S05]  /*0d50*/  VIADD R23, R3, 0xffffffff ;  /* 0xffffffff03177836 */ /* 0x000fca0000000000 */
[----:B------:R-:W-:-:S13]  /*0d60*/  LOP3.LUT P0, R12, R23, 0x7, RZ, 0xc0, !PT ;  /* 0x00000007170c7812 */ /* 0x000fda000780c0ff */
[----:B------:R-:W-:Y:S05]  /*0d70*/  @!P0 BRA `(.L_x_10) ;  /* 0x0000000400088947 */ /* 0x000fea0003800000 */
[----:B------:R-:W-:Y:S02]  /*0d80*/  IADD3 R12, PT, PT, R12, -0x1, RZ ;  /* 0xffffffff0c0c7810 */ /* 0x000fe40007ffe0ff */
[----:B------:R-:W-:Y:S02]  /*0d90*/  LOP3.LUT P0, R23, R23, 0x3, RZ, 0xc0, !PT ;  /* 0x0000000317177812 */ /* 0x000fe4000780c0ff */
[----:B------:R-:W-:-:S13]  /*0da0*/  ISETP.GE.U32.AND P1, PT, R12, 0x3, PT ;  /* 0x000000030c00780c */ /* 0x000fda0003f26070 */
[----:B------:R-:W-:Y:S05]  /*0db0*/  @!P1 BRA `(.L_x_13) ;  /* 0x00000000007c9947 */ /* 0x000fea0003800000 */
[----:B------:R-:W0:Y:S02]  /*0dc0*/  LDC.64 R12, c[0x0][0x3a0] ;  /* 0x0000e800ff0c7b82 */ /* 0x000e240000000a00 */
[----:B0-----:R-:W-:-:S04]  /*0dd0*/  IMAD.WIDE.U32 R16, R11, 0x4, R12 ;  /* 0x000000040b107825 */ /* 0x001fc800078e000c */
[----:B------:R-:W-:Y:S02]  /*0de0*/  IMAD.WIDE.U32 R18, R22, 0x4, R12 ;  /* 0x0000000416127825 */ /* 0x000fe400078e000c */
[----:B------:R-:W2:Y:S04]  /*0df0*/  LDG.E.CONSTANT R17, desc[UR8][R16.64] ;  /* 0x0000000810117981 */ /* 0x000ea8000c1e9900 */
[----:B------:R-:W3:Y:S04]  /*0e00*/  LDG.E.CONSTANT R21, desc[UR8][R18.64] ;  /* 0x0000000812157981 */ /* 0x000ee8000c1e9900 */
[----:B------:R-:W4:Y:S01]  /*0e10*/  LDG.E.CONSTANT R25, desc[UR8][R18.64+0x4] ;  /* 0x0000040812197981 */ /* 0x000f22000c1e9900 */
[C---:B--2---:R-:W-:Y:S01]  /*0e20*/  FADD R20, R10.reuse, -R17 ;  /* 0x800000110a147221 */ /* 0x044fe20000000000 */
[----:B---3--:R-:W-:-:S05]  /*0e30*/  FADD R21, R10, -R21 ;  /* 0x800000150a157221 */ /* 0x008fca0000000000 */
[----:B------:R-:W-:-:S04]  /*0e40*/  FSETP.GEU.AND P1, PT, |R21|, |R20|, PT ;  /* 0x400000141500720b */ /* 0x000fc80003f2e200 */
[----:B------:R-:W-:-:S05]  /*0e50*/  SEL R11, R22, R11, !P1 ;  /* 0x0000000b160b7207 */ /* 0x000fca0004800000 */
[----:B------:R-:W-:-:S06]  /*0e60*/  IMAD.WIDE.U32 R20, R11, 0x4, R12 ;  /* 0x000000040b147825 */ /* 0x000fcc00078e000c */
[----:B------:R-:W2:Y:S01]  /*0e70*/  LDG.E.CONSTANT R21, desc[UR8][R20.64] ;  /* 0x0000000814157981 */ /* 0x000ea2000c1e9900 */
[C---:B----4-:R-:W-:Y:S01]  /*0e80*/  FADD R25, R10.reuse, -R25 ;  /* 0x800000190a197221 */ /* 0x050fe20000000000 */
[----:B--2---:R-:W-:Y:S02]  /*0e90*/  FADD R24, R10, -R21 ;  /* 0x800000150a187221 */ /* 0x004fe40000000000 */
[----:B------:R-:W2:Y:S03]  /*0ea0*/  LDG.E.CONSTANT R21, desc[UR8][R18.64+0xc] ;  /* 0x00000c0812157981 */ /* 0x000ea6000c1e9900 */
[----:B------:R-:W-:Y:S02]  /*0eb0*/  FSETP.GEU.AND P1, PT, |R25|, |R24|, PT ;  /* 0x400000181900720b */ /* 0x000fe40003f2e200 */
[----:B------:R-:W3:Y:S11]  /*0ec0*/  LDG.E.CONSTANT R25, desc[UR8][R18.64+0x8] ;  /* 0x0000080812197981 */ /* 0x000ef6000c1e9900 */
[----:B------:R-:W-:-:S04]  /*0ed0*/  @!P1 VIADD R11, R22, 0x1 ;  /* 0x00000001160b9836 */ /* 0x000fc80000000000 */
[----:B------:R-:W-:-:S06]  /*0ee0*/  IMAD.WIDE.U32 R16, R11, 0x4, R12 ;  /* 0x000000040b107825 */ /* 0x000fcc00078e000c */
[----:B------:R-:W4:Y:S01]  /*0ef0*/  LDG.E.CONSTANT R17, desc[UR8][R16.64] ;  /* 0x0000000810117981 */ /* 0x000f22000c1e9900 */
[C---:B---3--:R-:W-:Y:S01]  /*0f00*/  FADD R25, R10.reuse, -R25 ;  /* 0x800000190a197221 */ /* 0x048fe20000000000 */
[----:B----4-:R-:W-:-:S05]  /*0f10*/  FADD R24, R10, -R17 ;  /* 0x800000110a187221 */ /* 0x010fca0000000000 */
[----:B------:R-:W-:-:S13]  /*0f20*/  FSETP.GEU.AND P1, PT, |R25|, |R24|, PT ;  /* 0x400000181900720b */ /* 0x000fda0003f2e200 */
[----:B------:R-:W-:-:S05]  /*0f30*/  @!P1 IADD3 R11, PT, PT, R22, 0x2, RZ ;  /* 0x00000002160b9810 */ /* 0x000fca0007ffe0ff */
[----:B------:R-:W-:-:S06]  /*0f40*/  IMAD.WIDE.U32 R12, R11, 0x4, R12 ;  /* 0x000000040b0c7825 */ /* 0x000fcc00078e000c */
[----:B------:R-:W3:Y:S01]  /*0f50*/  LDG.E.CONSTANT R13, desc[UR8][R12.64] ;  /* 0x000000080c0d7981 */ /* 0x000ee2000c1e9900 */
[C---:B--2---:R-:W-:Y:S01]  /*0f60*/  FADD R21, R10.reuse, -R21 ;  /* 0x800000150a157221 */ /* 0x044fe20000000000 */
[----:B---3--:R-:W-:-:S05]  /*0f70*/  FADD R20, R10, -R13 ;  /* 0x8000000d0a147221 */ /* 0x008fca0000000000 */
[----:B------:R-:W-:-:S13]  /*0f80*/  FSETP.GEU.AND P1, PT, |R21|, |R20|, PT ;  /* 0x400000141500720b */ /* 0x000fda0003f2e200 */
[C---:B------:R-:W-:Y:S01]  /*0f90*/  @!P1 VIADD R11, R22.reuse, 0x3 ;  /* 0x00000003160b9836 */ /* 0x040fe20000000000 */
[----:B------:R-:W-:-:S07]  /*0fa0*/  IADD3 R22, PT, PT, R22, 0x4, RZ ;  /* 0x0000000416167810 */ /* 0x000fce0007ffe0ff */
.L_x_13:
[----:B------:R-:W-:Y:S05]  /*0fb0*/  @!P0 BRA `(.L_x_10) ;  /* 0x0000000000788947 */ /* 0x000fea0003800000 */
[----:B------:R-:W-:-:S13]  /*0fc0*/  ISETP.NE.AND P1, PT, R23, 0x1, PT ;  /* 0x000000011700780c */ /* 0x000fda0003f25270 */
[----:B------:R-:W0:Y:S02]  /*0fd0*/  @P1 LDC.64 R18, c[0x0][0x3a0] ;  /* 0x0000e800ff121b82 */ /* 0x000e240000000a00 */
[----:B0-----:R-:W-:-:S04]  /*0fe0*/  @P1 IMAD.WIDE.U32 R12, R11, 0x4, R18 ;  /* 0x000000040b0c1825 */ /* 0x001fc800078e0012 */
[----:B------:R-:W-:Y:S02]  /*0ff0*/  @P1 IMAD.WIDE.U32 R16, R22, 0x4, R18 ;  /* 0x0000000416101825 */ /* 0x000fe400078e0012 */
[----:B------:R-:W2:Y:S04]  /*1000*/  @P1 LDG.E.CONSTANT R13, desc[UR8][R12.64] ;  /* 0x000000080c0d1981 */ /* 0x000ea8000c1e9900 */
[----:B------:R-:W3:Y:S04]  /*1010*/  @P1 LDG.E.CONSTANT R21, desc[UR8][R16.64] ;  /* 0x0000000810151981 */ /* 0x000ee8000c1e9900 */
[----:B------:R-:W4:Y:S01]  /*1020*/  @P1 LDG.E.CONSTANT R23, desc[UR8][R16.64+0x4] ;  /* 0x0000040810171981 */ /* 0x000f22000c1e9900 */
[C---:B--2---:R-:W-:Y:S01]  /*1030*/  @P1 FADD R20, R10.reuse, -R13 ;  /* 0x8000000d0a141221 */ /* 0x044fe20000000000 */
[----:B---3--:R-:W-:-:S05]  /*1040*/  @P1 FADD R21, R10, -R21 ;  /* 0x800000150a151221 */ /* 0x008fca0000000000 */
[----:B------:R-:W-:-:S04]  /*1050*/  @P1 FSETP.GEU.AND P0, PT, |R21|, |R20|, PT ;  /* 0x400000141500120b */ /* 0x000fc80003f0e200 */
[----:B------:R-:W-:-:S05]  /*1060*/  @P1 SEL R21, R22, R11, !P0 ;  /* 0x0000000b16151207 */ /* 0x000fca0004000000 */
[----:B------:R-:W-:-:S06]  /*1070*/  @P1 IMAD.WIDE.U32 R18, R21, 0x4, R18 ;  /* 0x0000000415121825 */ /* 0x000fcc00078e0012 */
[----:B------:R-:W2:Y:S01]  /*1080*/  @P1 LDG.E.CONSTANT R19, desc[UR8][R18.64] ;  /* 0x0000000812131981 */ /* 0x000ea2000c1e9900 */
[----:B------:R-:W-:-:S04]  /*1090*/  LOP3.LUT R3, R3, 0x1, RZ, 0xc0, !PT ;  /* 0x0000000103037812 */ /* 0x000fc800078ec0ff */
[----:B------:R-:W-:Y:S01]  /*10a0*/  ISETP.NE.U32.AND P0, PT, R3, 0x1, PT ;  /* 0x000000010300780c */ /* 0x000fe20003f05070 */
[----:B----4-:R-:W-:-:S12]  /*10b0*/  @P1 FADD R23, R10, -R23 ;  /* 0x800000170a171221 */ /* 0x010fd80000000000 */
[----:B------:R-:W0:Y:S01]  /*10c0*/  @P0 LDC.64 R12, c[0x0][0x3a0] ;  /* 0x0000e800ff0c0b82 */ /* 0x000e220000000a00 */
[----:B--2---:R-:W-:-:S05]  /*10d0*/  @P1 FADD R20, R10, -R19 ;  /* 0x800000130a141221 */ /* 0x004fca0000000000 */
[----:B------:R-:W-:-:S13]  /*10e0*/  FSETP.GEU.OR P2, PT, |R23|, |R20|, !P1 ;  /* 0x400000141700720b */ /* 0x000fda0004f4e600 */
[C---:B------:R-:W-:Y:S01]  /*10f0*/  @!P2 VIADD R21, R22.reuse, 0x1 ;  /* 0x000000011615a836 */ /* 0x040fe20000000000 */
[----:B------:R-:W-:-:S03]  /*1100*/  @P1 IADD3 R22, PT, PT, R22, 0x2, RZ ;  /* 0x0000000216161810 */ /* 0x000fc60007ffe0ff */
[----:B------:R-:W-:Y:S02]  /*1110*/  @P1 IMAD.MOV.U32 R11, RZ, RZ, R21 ;  /* 0x000000ffff0b1224 */ /* 0x000fe400078e0015 */
[----:B0-----:R-:W-:-:S04]  /*1120*/  @P0 IMAD.WIDE.U32 R16, R22, 0x4, R12 ;  /* 0x0000000416100825 */ /* 0x001fc800078e000c */
[----:B------:R-:W-:Y:S02]  /*1130*/  @P0 IMAD.WIDE.U32 R12, R11, 0x4, R12 ;  /* 0x000000040b0c0825 */ /* 0x000fe400078e000c */
[----:B------:R-:W2:Y:S04]  /*1140*/  @P0 LDG.E.CONSTANT R17, desc[UR8][R16.64] ;  /* 0x0000000810110981 */ /* 0x000ea8000c1e9900 */
[----:B------:R-:W3:Y:S01]  /*1150*/  @P0 LDG.E.CONSTANT R13, desc[UR8][R12.64] ;  /* 0x000000080c0d0981 */ /* 0x000ee2000c1e9900 */
[C---:B--2---:R-:W-:Y:S01]  /*1160*/  @P0 FADD R3, R10.reuse, -R17 ;  /* 0x800000110a030221 */ /* 0x044fe20000000000 */
[----:B---3--:R-:W-:-:S05]  /*1170*/  @P0 FADD R18, R10, -R13 ;  /* 0x8000000d0a120221 */ /* 0x008fca0000000000 */
[----:B------:R-:W-:-:S04]  /*1180*/  @P0 FSETP.GEU.AND P1, PT, |R3|, |R18|, PT ;  /* 0x400000120300020b */ /* 0x000fc80003f2e200 */
[----:B------:R-:W-:-:S09]  /*1190*/  @P0 SEL R11, R22, R11, !P1 ;  /* 0x0000000b160b0207 */ /* 0x000fd20004800000 */
.L_x_10:
[----:B------:R-:W0:Y:S02]  /*11a0*/  LDC.64 R12, c[0x0][0x3a0] ;  /* 0x0000e800ff0c7b82 */ /* 0x000e240000000a00 */
        /* <DEDUP_REMOVED lines=9> */
[----:B------:R-:W-:Y:S01]  /*1240*/  IMAD.MOV.U32 R3, RZ, RZ, R16 ;  /* 0x000000ffff037224 */ /* 0x000fe200078e0010 */
[----:B------:R-:W-:-:S07]  /*1250*/  MOV R20, 0x1270 ;  /* 0x0000127000147802 */ /* 0x000fce0000000f00 */
[----:B-----5:R-:W-:Y:S05]  /*1260*/  CALL.REL.NOINC `($__internal_0_$__cuda_sm20_sqrt_rn_f32_slowpath) ;  /* 0x0000000c00a87944 */ /* 0x020fea0003c00000 */
[----:B------:R-:W-:Y:S01]  /*1270*/  MOV R3, R13 ;  /* 0x0000000d00037202 */ /* 0x000fe20000000f00 */
[----:B------:R-:W-:Y:S06]  /*1280*/  BRA `(.L_x_16) ;  /* 0x0000000000107947 */ /* 0x000fec0003800000 */
.L_x_15:
[----:B------:R-:W-:Y:S01]  /*1290*/  FMUL.FTZ R3, R16, R17 ;  /* 0x0000001110037220 */ /* 0x000fe20000410000 */
[----:B------:R-:W-:-:S03]  /*12a0*/  FMUL.FTZ R13, R17, 0.5 ;  /* 0x3f000000110d7820 */ /* 0x000fc60000410000 */
[----:B------:R-:W-:-:S04]  /*12b0*/  FFMA R12, -R3, R3, R16 ;  /* 0x00000003030c7223 */ /* 0x000fc80000000110 */
[----:B------:R-:W-:-:S07]  /*12c0*/  FFMA R3, R12, R13, R3 ;  /* 0x0000000d0c037223 */ /* 0x000fce0000000003 */
.L_x_16:
[----:B------:R-:W-:Y:S05]  /*12d0*/  BSYNC.RECONVERGENT B1 ;  /* 0x0000000000017941 */ /* 0x000fea0003800200 */
.L_x_14:
[----:B------:R-:W0:Y:S01]  /*12e0*/  LDC.64 R12, c[0x0][0x3c0] ;  /* 0x0000f000ff0c7b82 */ /* 0x000e220000000a00 */
[----:B-----5:R-:W-:Y:S01]  /*12f0*/  IMAD R11, R4, 0x80, R11 ;  /* 0x00000080040b7824 */ /* 0x020fe200078e020b */
[----:B------:R-:W1:Y:S06]  /*1300*/  LDCU UR4, c[0x3][URZ] ;  /* 0x00c00000ff0477ac */ /* 0x000e6c0008000800 */
[----:B------:R-:W2:Y:S01]  /*1310*/  LDC R19, c[0x3][0x18] ;  /* 0x00c00600ff137b82 */ /* 0x000ea20000000800 */
[----:B0-----:R-:W-:-:S06]  /*1320*/  IMAD.WIDE.U32 R12, R11, 0x4, R12 ;  /* 0x000000040b0c7825 */ /* 0x001fcc00078e000c */
[----:B------:R-:W3:Y:S01]  /*1330*/  LDG.E.CONSTANT R12, desc[UR8][R12.64] ;  /* 0x000000080c0c7981 */ /* 0x000ee2000c1e9900 */
[----:B------:R-:W-:Y:S01]  /*1340*/  BSSY.RECONVERGENT B1, `(.L_x_17) ;  /* 0x000000f000017945 */ /* 0x000fe20003800200 */
[----:B--2---:R-:W0:Y:S02]  /*1350*/  MUFU.RCP R11, R19 ;  /* 0x00000013000b7308 */ /* 0x004e240000001000 */
[----:B0-----:R-:W-:-:S04]  /*1360*/  FFMA R16, R11, -R19, 1 ;  /* 0x3f8000000b107423 */ /* 0x001fc80000000813 */
[----:B------:R-:W-:Y:S01]  /*1370*/  FFMA R17, R11, R16, R11 ;  /* 0x000000100b117223 */ /* 0x000fe2000000000b */
[----:B-1----:R-:W-:Y:S01]  /*1380*/  FMUL R11, R3, UR4 ;  /* 0x00000004030b7c20 */ /* 0x002fe20008400000 */
[----:B---3--:R-:W0:Y:S02]  /*1390*/  FCHK P0, R12, R19 ;  /* 0x000000130c007302 */ /* 0x008e240000000000 */
[----:B------:R-:W-:-:S04]  /*13a0*/  FFMA R16, R12, R17, RZ ;  /* 0x000000110c107223 */ /* 0x000fc800000000ff */
[----:B------:R-:W-:-:S04]  /*13b0*/  FFMA R18, R16, -R19, R12 ;  /* 0x8000001310127223 */ /* 0x000fc8000000000c */
[----:B------:R-:W-:Y:S01]  /*13c0*/  FFMA R16, R17, R18, R16 ;  /* 0x0000001211107223 */ /* 0x000fe20000000010 */
[----:B0-----:R-:W-:Y:S06]  /*13d0*/  @!P0 BRA `(.L_x_18) ;  /* 0x0000000000148947 */ /* 0x001fec0003800000 */
[----:B------:R-:W0:Y:S01]  /*13e0*/  LDCU UR4, c[0x3][0x18] ;  /* 0x00c00300ff0477ac */ /* 0x000e220008000800 */
[----:B------:R-:W-:Y:S02]  /*13f0*/  MOV R16, 0x1420 ;  /* 0x0000142000107802 */ /* 0x000fe40000000f00 */
[----:B0-----:R-:W-:-:S07]  /*1400*/  MOV R3, UR4 ;  /* 0x0000000400037c02 */ /* 0x001fce0008000f00 */
[----:B------:R-:W-:Y:S05]  /*1410*/  CALL.REL.NOINC `($__internal_1_$__cuda_sm3x_div_rn_noftz_f32_slowpath) ;  /* 0x0000000c00947944 */ /* 0x000fea0003c00000 */
[----:B------:R-:W-:-:S07]  /*1420*/  IMAD.MOV.U32 R16, RZ, RZ, R3 ;  /* 0x000000ffff107224 */ /* 0x000fce00078e0003 */
.L_x_18:
[----:B------:R-:W-:Y:S05]  /*1430*/  BSYNC.RECONVERGENT B1 ;  /* 0x0000000000017941 */ /* 0x000fea0003800200 */
.L_x_17:
[----:B------:R-:W0:Y:S01]  /*1440*/  LDC.64 R12, c[0x0][0x3c8] ;  /* 0x0000f200ff0c7b82 */ /* 0x000e220000000a00 */
[----:B------:R-:W1:Y:S01]  /*1450*/  LDCU UR4, c[0x3][URZ] ;  /* 0x00c00000ff0477ac */ /* 0x000e620008000800 */
[----:B------:R-:W2:Y:S01]  /*1460*/  LDCU UR6, c[0x3][0x18] ;  /* 0x00c00300ff0677ac */ /* 0x000ea20008000800 */
[----:B0-----:R-:W-:-:S06]  /*1470*/  IMAD.WIDE.U32 R12, R7, 0x4, R12 ;  /* 0x00000004070c7825 */ /* 0x001fcc00078e000c */
[----:B------:R-:W3:Y:S01]  /*1480*/  LDG.E.CONSTANT R12, desc[UR8][R12.64] ;  /* 0x000000080c0c7981 */ /* 0x000ee2000c1e9900 */
[----:B-1----:R-:W-:-:S04]  /*1490*/  FFMA R11, R2, UR4, R11 ;  /* 0x00000004020b7c23 */ /* 0x002fc8000800000b */
[----:B------:R-:W-:-:S04]  /*14a0*/  FADD R16, R11, R16 ;  /* 0x000000100b107221 */ /* 0x000fc80000000000 */
[C---:B--2---:R-:W-:Y:S01]  /*14b0*/  FMUL R3, R16.reuse, UR6 ;  /* 0x0000000610037c20 */ /* 0x044fe20008400000 */
[----:B------:R-:W-:-:S03]  /*14c0*/  FMUL R21, R16, R5 ;  /* 0x0000000510157220 */ /* 0x000fc60000400000 */
[----:B------:R-:W-:Y:S01]  /*14d0*/  FFMA R3, R16, UR6, R3 ;  /* 0x0000000610037c23 */ /* 0x000fe20008000003 */
[----:B------:R-:W-:-:S05]  /*14e0*/  FMUL R21, R21, UR6 ;  /* 0x0000000615157c20 */ /* 0x000fca0008400000 */
[----:B------:R-:W0:Y:S01]  /*14f0*/  FRND.FLOOR R3, R3 ;  /* 0x0000000300037307 */ /* 0x000e220000205000 */
[----:B---3--:R-:W-:-:S05]  /*1500*/  I2FP.F32.S32 R2, R12 ;  /* 0x0000000c00027245 */ /* 0x008fca0000201400 */
[----:B0-----:R-:W-:-:S04]  /*1510*/  FADD R2, R2, R3 ;  /* 0x0000000302027221 */ /* 0x001fc80000000000 */
[----:B------:R-:W0:Y:S02]  /*1520*/  F2I.U32.TRUNC.NTZ R17, R2 ;  /* 0x0000000200117305 */ /* 0x000e24000020f000 */
[----:B0-----:R-:W-:-:S13]  /*1530*/  ISETP.GE.U32.AND P0, PT, R17, R12, PT ;  /* 0x0000000c1100720c */ /* 0x001fda0003f06070 */
[----:B------:R-:W-:Y:S05]  /*1540*/  @!P0 BRA `(.L_x_9) ;  /* 0x0000000800c88947 */ /* 0x000fea0003800000 */
[----:B------:R-:W0:Y:S02]  /*1550*/  LDC.64 R2, c[0x0][0x3d0] ;  /* 0x0000f400ff027b82 */ /* 0x000e240000000a00 */
[----:B0-----:R-:W-:-:S06]  /*1560*/  IMAD.WIDE.U32 R2, R7, 0x4, R2 ;  /* 0x0000000407027825 */ /* 0x001fcc00078e0002 */
[----:B------:R-:W2:Y:S01]  /*1570*/  LDG.E.CONSTANT R2, desc[UR8][R2.64] ;  /* 0x0000000802027981 */ /* 0x000ea2000c1e9900 */
[----:B------:R-:W-:-:S04]  /*1580*/  IADD3 R11, PT, PT, R17, 0x1, RZ ;  /* 0x00000001110b7810 */ /* 0x000fc80007ffe0ff */
[----:B--2---:R-:W-:-:S13]  /*1590*/  ISETP.GT.U32.AND P0, PT, R11, R2, PT ;  /* 0x000000020b00720c */ /* 0x004fda0003f04070 */
[----:B------:R-:W-:Y:S05]  /*15a0*/  @P0 BRA `(.L_x_9) ;  /* 0x0000000800b00947 */ /* 0x000fea0003800000 */
[----:B------:R-:W0:Y:S01]  /*15b0*/  LDCU UR4, c[0x3][0x20] ;  /* 0x00c00400ff0477ac */ /* 0x000e220008000800 */
[----:B------:R-:W1:Y:S01]  /*15c0*/  LDC.64 R2, c[0x0][0x388] ;  /* 0x0000e200ff027b82 */ /* 0x000e620000000a00 */
[----:B0-----:R-:W-:-:S04]  /*15d0*/  IMAD R17, R0, UR4, R17 ;  /* 0x0000000400117c24 */ /* 0x001fc8000f8e0211 */
[C---:B------:R-:W-:Y:S02]  /*15e0*/  VIADD R13, R17.reuse, 0x1 ;  /* 0x00000001110d7836 */ /* 0x040fe40000000000 */
[----:B-1----:R-:W-:-:S04]  /*15f0*/  IMAD.WIDE.U32 R16, R17, 0x2, R2 ;  /* 0x0000000211107825 */ /* 0x002fc800078e0002 */
[----:B------:R-:W-:Y:S01]  /*1600*/  IMAD.WIDE.U32 R12, R13, 0x2, R2 ;  /* 0x000000020d0c7825 */ /* 0x000fe200078e0002 */
[----:B------:R0:W5:Y:S05]  /*1610*/  LDG.E.U16.CONSTANT R11, desc[UR8][R16.64] ;  /* 0x00000008100b7981 */ /* 0x00016a000c1e9500 */
[----:B------:R0:W5:Y:S01]  /*1620*/  LDG.E.U16.CONSTANT R12, desc[UR8][R12.64] ;  /* 0x000000080c0c7981 */ /* 0x000162000c1e9500 */
[C---:B------:R-:W-:Y:S01]  /*1630*/  FMUL R2, R21.reuse, 0.63661974668502807617 ;  /* 0x3f22f98315027820 */ /* 0x040fe20000400000 */
[----:B------:R-:W-:Y:S01]  /*1640*/  FSETP.GE.AND P0, PT, |R21|, 105615, PT ;  /* 0x47ce47801500780b */ /* 0x000fe20003f06200 */
[----:B------:R-:W-:Y:S02]  /*1650*/  BSSY.RECONVERGENT B1, `(.L_x_19) ;  /* 0x000003d000017945 */ /* 0x000fe40003800200 */
[----:B------:R-:W1:Y:S02]  /*1660*/  F2I.NTZ R19, R2 ;  /* 0x0000000200137305 */ /* 0x000e640000203100 */
[----:B-1----:R-:W-:-:S02]  /*1670*/  I2FP.F32.S32 R22, R19 ;  /* 0x0000001300167245 */ /* 0x002fc40000201400 */
[----:B------:R-:W-:-:S03]  /*1680*/  MOV R23, R19 ;  /* 0x0000001300177202 */ /* 0x000fc60000000f00 */
[----:B------:R-:W-:-:S04]  /*1690*/  FFMA R3, R22, -1.5707962512969970703, R21 ;  /* 0xbfc90fda16037823 */ /* 0x000fc80000000015 */
[----:B------:R-:W-:-:S04]  /*16a0*/  FFMA R3, R22, -7.5497894158615963534e-08, R3 ;  /* 0xb3a2216816037823 */ /* 0x000fc80000000003 */
[----:B------:R-:W-:-:S04]  /*16b0*/  FFMA R22, R22, -5.3903029534742383927e-15, R3 ;  /* 0xa7c234c516167823 */ /* 0x000fc80000000003 */
[----:B------:R-:W-:Y:S01]  /*16c0*/  IMAD.MOV.U32 R3, RZ, RZ, R22 ;  /* 0x000000ffff037224 */ /* 0x000fe200078e0016 */
[----:B0-----:R-:W-:Y:S06]  /*16d0*/  @!P0 BRA `(.L_x_20) ;  /* 0x0000000000d08947 */ /* 0x001fec0003800000 */
[----:B------:R-:W-:-:S13]  /*16e0*/  FSETP.NEU.AND P1, PT, |R21|, +INF , PT ;  /* 0x7f8000001500780b */ /* 0x000fda0003f2d200 */
[----:B------:R-:W-:Y:S05]  /*16f0*/  @!P1 BRA `(.L_x_21) ;  /* 0x0000000000c09947 */ /* 0x000fea0003800000 */
[----:B------:R-:W0:Y:S01]  /*1700*/  LDC.64 R2, c[0x4][RZ] ;  /* 0x01000000ff027b82 */ /* 0x000e220000000a00 */
[----:B------:R-:W-:Y:S01]  /*1710*/  SHF.L.U32 R13, R21, 0x8, RZ ;  /* 0x00000008150d7819 */ /* 0x000fe200000006ff */
[----:B------:R-:W-:Y:S02]  /*1720*/  HFMA2 R24, -RZ, RZ, 0, 0 ;  /* 0x00000000ff187431 */ /* 0x000fe400000001ff */
[----:B------:R-:W-:Y:S01]  /*1730*/  IMAD.MOV.U32 R20, RZ, RZ, RZ ;  /* 0x000000ffff147224 */ /* 0x000fe200078e00ff */
[----:B------:R-:W-:Y:S01]  /*1740*/  UMOV UR4, URZ ;  /* 0x000000ff00047c82 */ /* 0x000fe20008000000 */
[----:B------:R-:W-:-:S07]  /*1750*/  LOP3.LUT R25, R13, 0x80000000, RZ, 0xfc, !PT ;  /* 0x800000000d197812 */ /* 0x000fce00078efcff */
.L_x_22:
[----:B0-----:R-:W-:-:S05]  /*1760*/  IMAD.WIDE.U32 R18, R24, 0x4, R2 ;  /* 0x0000000418127825 */ /* 0x001fca00078e0002 */
[----:B-1----:R-:W2:Y:S01]  /*1770*/  LDG.E.CONSTANT R16, desc[UR8][R18.64] ;  /* 0x0000000812107981 */ /* 0x002ea2000c1e9900 */
[C---:B------:R-:W-:Y:S01]  /*1780*/  IMAD R13, R24.reuse, 0x4, R1 ;  /* 0x00000004180d7824 */ /* 0x040fe200078e0201 */
[----:B------:R-:W-:-:S04]  /*1790*/  IADD3 R24, PT, PT, R24, 0x1, RZ ;  /* 0x0000000118187810 */ /* 0x000fc80007ffe0ff */
[----:B------:R-:W-:Y:S01]  /*17a0*/  ISETP.NE.AND P1, PT, R24, 0x6, PT ;  /* 0x000000061800780c */ /* 0x000fe20003f25270 */
[----:B--2---:R-:W-:-:S03]  /*17b0*/  IMAD.WIDE.U32 R16, R16, R25, RZ ;  /* 0x0000001910107225 */ /* 0x004fc600078e00ff */
[----:B------:R-:W-:-:S04]  /*17c0*/  IADD3 R16, P2, PT, R16, R20, RZ ;  /* 0x0000001410107210 */ /* 0x000fc80007f5e0ff */
[----:B------:R-:W-:Y:S01]  /*17d0*/  IADD3.X R20, PT, PT, R17, UR4, RZ, P2, !PT ;  /* 0x0000000411147c10 */ /* 0x000fe200097fe4ff */
[----:B------:R1:W-:Y:S04]  /*17e0*/  STL [R13], R16 ;  /* 0x000000100d007387 */ /* 0x0003e80000100800 */
[----:B------:R-:W-:Y:S05]  /*17f0*/  @P1 BRA `(.L_x_22) ;  /* 0xfffffffc00d81947 */ /* 0x000fea000383ffff */
[----:B-1----:R-:W-:Y:S01]  /*1800*/  SHF.R.U32.HI R16, RZ, 0x17, R21 ;  /* 0x00000017ff107819 */ /* 0x002fe20000011615 */
[----:B------:R0:W-:Y:S03]  /*1810*/  STL [R1+0x18], R20 ;  /* 0x0000181401007387 */ /* 0x0001e60000100800 */
[C---:B------:R-:W-:Y:S02]  /*1820*/  LOP3.LUT R2, R16.reuse, 0xe0, RZ, 0xc0, !PT ;  /* 0x000000e010027812 */ /* 0x040fe400078ec0ff */
[----:B------:R-:W-:-:S03]  /*1830*/  LOP3.LUT P1, RZ, R16, 0x1f, RZ, 0xc0, !PT ;  /* 0x0000001f10ff7812 */ /* 0x000fc6000782c0ff */
[----:B------:R-:W-:-:S05]  /*1840*/  VIADD R2, R2, 0xffffff80 ;  /* 0xffffff8002027836 */ /* 0x000fca0000000000 */
[----:B------:R-:W-:-:S05]  /*1850*/  SHF.R.U32.HI R2, RZ, 0x5, R2 ;  /* 0x00000005ff027819 */ /* 0x000fca0000011602 */
[----:B------:R-:W-:-:S05]  /*1860*/  IMAD R17, R2, -0x4, R1 ;  /* 0xfffffffc02117824 */ /* 0x000fca00078e0201 */
[----:B------:R-:W2:Y:S04]  /*1870*/  LDL R13, [R17+0x18] ;  /* 0x00001800110d7983 */ /* 0x000ea80000100800 */
[----:B------:R-:W2:Y:S04]  /*1880*/  LDL R2, [R17+0x14] ;  /* 0x0000140011027983 */ /* 0x000ea80000100800 */
[----:B------:R-:W3:Y:S01]  /*1890*/  @P1 LDL R3, [R17+0x10] ;  /* 0x0000100011031983 */ /* 0x000ee20000100800 */
[----:B------:R-:W-:Y:S01]  /*18a0*/  LOP3.LUT R16, R16, 0x1f, RZ, 0xc0, !PT ;  /* 0x0000001f10107812 */ /* 0x000fe200078ec0ff */
[----:B------:R-:W-:Y:S01]  /*18b0*/  UMOV UR6, 0x54442d19 ;  /* 0x54442d1900067882 */ /* 0x000fe20000000000 */
[----:B------:R-:W-:-:S02]  /*18c0*/  UMOV UR7, 0x3bf921fb ;  /* 0x3bf921fb00077882 */ /* 0x000fc40000000000 */
[-C--:B--2---:R-:W-:Y:S02]  /*18d0*/  @P1 SHF.L.W.U32.HI R13, R2, R16.reuse, R13 ;  /* 0x00000010020d1219 */ /* 0x084fe40000010e0d */
[----:B---3--:R-:W-:Y:S02]  /*18e0*/  @P1 SHF.L.W.U32.HI R2, R3, R16, R2 ;  /* 0x0000001003021219 */ /* 0x008fe40000010e02 */
[----:B------:R-:W-:Y:S02]  /*18f0*/  ISETP.GE.AND P1, PT, R21, RZ, PT ;  /* 0x000000ff1500720c */ /* 0x000fe40003f26270 */
[C---:B------:R-:W-:Y:S02]  /*1900*/  SHF.L.W.U32.HI R18, R2.reuse, 0x2, R13 ;  /* 0x0000000202127819 */ /* 0x040fe40000010e0d */
[----:B------:R-:W-:Y:S02]  /*1910*/  SHF.L.U32 R2, R2, 0x2, RZ ;  /* 0x0000000202027819 */ /* 0x000fe400000006ff */
[----:B------:R-:W-:-:S02]  /*1920*/  SHF.R.S32.HI R3, RZ, 0x1f, R18 ;  /* 0x0000001fff037819 */ /* 0x000fc40000011412 */
[----:B------:R-:W-:Y:S02]  /*1930*/  SHF.R.U32.HI R13, RZ, 0x1e, R13 ;  /* 0x0000001eff0d7819 */ /* 0x000fe4000001160d */
[C---:B------:R-:W-:Y:S02]  /*1940*/  LOP3.LUT R2, R3.reuse, R2, RZ, 0x3c, !PT ;  /* 0x0000000203027212 */ /* 0x040fe400078e3cff */
[----:B------:R-:W-:Y:S02]  /*1950*/  LOP3.LUT R3, R3, R18, RZ, 0x3c, !PT ;  /* 0x0000001203037212 */ /* 0x000fe400078e3cff */
[C---:B------:R-:W-:Y:S02]  /*1960*/  LEA.HI R19, R18.reuse, R13, RZ, 0x1 ;  /* 0x0000000d12137211 */ /* 0x040fe400078f08ff */
[----:B0-----:R-:W-:Y:S02]  /*1970*/  LOP3.LUT R20, R18, R21, RZ, 0x3c, !PT ;  /* 0x0000001512147212 */ /* 0x001fe400078e3cff */
[----:B------:R-:W0:Y:S01]  /*1980*/  I2F.F64.S64 R2, R2 ;  /* 0x0000000200027312 */ /* 0x000e220000301c00 */
[----:B------:R-:W-:Y:S01]  /*1990*/  IMAD.MOV R13, RZ, RZ, -R19 ;  /* 0x000000ffff0d7224 */ /* 0x000fe200078e0a13 */
[----:B------:R-:W-:-:S04]  /*19a0*/  ISETP.GE.AND P2, PT, R20, RZ, PT ;  /* 0x000000ff1400720c */ /* 0x000fc80003f46270 */
[----:B------:R-:W-:Y:S01]  /*19b0*/  @!P1 MOV R19, R13 ;  /* 0x0000000d00139202 */ /* 0x000fe20000000f00 */
[----:B0-----:R-:W-:-:S10]  /*19c0*/  DMUL R16, R2, UR6 ;  /* 0x0000000602107c28 */ /* 0x001fd40008000000 */
[----:B------:R-:W0:Y:S02]  /*19d0*/  F2F.F32.F64 R16, R16 ;  /* 0x0000001000107310 */ /* 0x000e240000301000 */
[----:B0-----:R-:W-:Y:S01]  /*19e0*/  FSEL R3, -R16, R16, !P2 ;  /* 0x0000001010037208 */ /* 0x001fe20005000100 */
[----:B------:R-:W-:Y:S06]  /*19f0*/  BRA `(.L_x_20) ;  /* 0x0000000000087947 */ /* 0x000fec0003800000 */
.L_x_21:
[----:B------:R-:W-:Y:S01]  /*1a00*/  FMUL R3, RZ, R21 ;  /* 0x00000015ff037220 */ /* 0x000fe20000400000 */
[----:B------:R-:W-:-:S07]  /*1a10*/  IMAD.MOV.U32 R19, RZ, RZ, RZ ;  /* 0x000000ffff137224 */ /* 0x000fce00078e00ff */
.L_x_20:
[----:B------:R-:W-:Y:S05]  /*1a20*/  BSYNC.RECONVERGENT B1 ;  /* 0x0000000000017941 */ /* 0x000fea0003800200 */
.L_x_19:
[----:B------:R-:W-:Y:S02]  /*1a30*/  HFMA2 R13, -RZ, RZ, 0.487060546875, -0.0625 ;  /* 0x37cbac00ff0d7431 */ /* 0x000fe400000001ff */
[----:B------:R-:W-:Y:S01]  /*1a40*/  FMUL R2, R3, R3 ;  /* 0x0000000303027220 */ /* 0x000fe20000400000 */
[C---:B------:R-:W-:Y:S01]  /*1a50*/  LOP3.LUT R17, R19.reuse, 0x1, RZ, 0xc0, !PT ;  /* 0x0000000113117812 */ /* 0x040fe200078ec0ff */
[----:B------:R-:W-:Y:S01]  /*1a60*/  IMAD.MOV.U32 R18, RZ, RZ, 0x3c0885e4 ;  /* 0x3c0885e4ff127424 */ /* 0x000fe200078e00ff */
[----:B------:R-:W-:Y:S01]  /*1a70*/  IADD3 R20, PT, PT, R19, 0x1, RZ ;  /* 0x0000000113147810 */ /* 0x000fe20007ffe0ff */
[----:B------:R-:W-:Y:S01]  /*1a80*/  IMAD.MOV.U32 R19, RZ, RZ, 0x3e2aaaa8 ;  /* 0x3e2aaaa8ff137424 */ /* 0x000fe200078e00ff */
[----:B------:R-:W-:Y:S01]  /*1a90*/  ISETP.NE.U32.AND P1, PT, R17, 0x1, PT ;  /* 0x000000011100780c */ /* 0x000fe20003f25070 */
[----:B------:R-:W-:Y:S01]  /*1aa0*/  BSSY.RECONVERGENT B1, `(.L_x_23) ;  /* 0x0000041000017945 */ /* 0x000fe20003800200 */
[----:B------:R-:W-:Y:S01]  /*1ab0*/  LOP3.LUT P2, RZ, R20, 0x2, RZ, 0xc0, !PT ;  /* 0x0000000214ff7812 */ /* 0x000fe2000784c0ff */
[----:B------:R-:W-:Y:S01]  /*1ac0*/  FFMA R16, R2, R13, -0.0013887860113754868507 ;  /* 0xbab607ed02107423 */ /* 0x000fe2000000000d */
[----:B------:R-:W-:-:S02]  /*1ad0*/  FSEL R25, R18, 0.041666727513074874878, !P1 ;  /* 0x3d2aaabb12197808 */ /* 0x000fc40004800000 */
[----:B------:R-:W-:Y:S02]  /*1ae0*/  FSEL R20, R3, 1, !P1 ;  /* 0x3f80000003147808 */ /* 0x000fe40004800000 */
[----:B------:R-:W-:Y:S02]  /*1af0*/  FSEL R17, R16, -0.00019574658654164522886, P1 ;  /* 0xb94d415310117808 */ /* 0x000fe40000800000 */
[----:B------:R-:W-:Y:S01]  /*1b00*/  FSEL R16, -R19, -0.4999999701976776123, !P1 ;  /* 0xbeffffff13107808 */ /* 0x000fe20004800100 */
[C---:B------:R-:W-:Y:S02]  /*1b10*/  FFMA R3, R2.reuse, R20, RZ ;  /* 0x0000001402037223 */ /* 0x040fe400000000ff */
[----:B------:R-:W-:-:S04]  /*1b20*/  FFMA R17, R2, R17, R25 ;  /* 0x0000001102117223 */ /* 0x000fc80000000019 */
[----:B------:R-:W-:-:S04]  /*1b30*/  FFMA R16, R2, R17, R16 ;  /* 0x0000001102107223 */ /* 0x000fc80000000010 */
[----:B------:R-:W-:-:S04]  /*1b40*/  FFMA R20, R3, R16, R20 ;  /* 0x0000001003147223 */ /* 0x000fc80000000014 */
[----:B------:R-:W-:Y:S01]  /*1b50*/  @P2 FADD R20, RZ, -R20 ;  /* 0x80000014ff142221 */ /* 0x000fe20000000000 */
[----:B------:R-:W-:Y:S06]  /*1b60*/  @!P0 BRA `(.L_x_24) ;  /* 0x0000000000d08947 */ /* 0x000fec0003800000 */
[----:B------:R-:W-:-:S13]  /*1b70*/  FSETP.NEU.AND P0, PT, |R21|, +INF , PT ;  /* 0x7f8000001500780b */ /* 0x000fda0003f0d200 */
[----:B------:R-:W-:Y:S05]  /*1b80*/  @!P0 BRA `(.L_x_25) ;  /* 0x0000000000c08947 */ /* 0x000fea0003800000 */
[----:B------:R-:W-:Y:S01]  /*1b90*/  SHF.L.U32 R22, R21, 0x8, RZ ;  /* 0x0000000815167819 */ /* 0x000fe200000006ff */
[----:B------:R-:W-:Y:S01]  /*1ba0*/  IMAD.MOV.U32 R23, RZ, RZ, RZ ;  /* 0x000000ffff177224 */ /* 0x000fe200078e00ff */
[----:B------:R-:W-:Y:S01]  /*1bb0*/  MOV R24, RZ ;  /* 0x000000ff00187202 */ /* 0x000fe20000000f00 */
[----:B------:R-:W-:Y:S01]  /*1bc0*/  UMOV UR4, URZ ;  /* 0x000000ff00047c82 */ /* 0x000fe20008000000 */
[----:B------:R-:W-:-:S07]  /*1bd0*/  LOP3.LUT R22, R22, 0x80000000, RZ, 0xfc, !PT ;  /* 0x8000000016167812 */ /* 0x000fce00078efcff */
.L_x_26:
[----:B0-----:R-:W0:Y:S02]  /*1be0*/  LDC.64 R2, c[0x4][RZ] ;  /* 0x01000000ff027b82 */ /* 0x001e240000000a00 */
[----:B0-----:R-:W-:-:S05]  /*1bf0*/  IMAD.WIDE.U32 R16, R24, 0x4, R2 ;  /* 0x0000000418107825 */ /* 0x001fca00078e0002 */
[----:B------:R-:W2:Y:S01]  /*1c00*/  LDG.E.CONSTANT R3, desc[UR8][R16.64] ;  /* 0x0000000810037981 */ /* 0x000ea2000c1e9900 */
        /* <DEDUP_REMOVED lines=8> */
[----:B------:R-:W-:Y:S01]  /*1c90*/  SHF.R.U32.HI R16, RZ, 0x17, R21 ;  /* 0x00000017ff107819 */ /* 0x000fe20000011615 */
[----:B------:R1:W-:Y:S03]  /*1ca0*/  STL [R1+0x18], R23 ;  /* 0x0000181701007387 */ /* 0x0003e60000100800 */
[C---:B0-----:R-:W-:Y:S02]  /*1cb0*/  LOP3.LUT R2, R16.reuse, 0xe0, RZ, 0xc0, !PT ;  /* 0x000000e010027812 */ /* 0x041fe400078ec0ff */
        /* <DEDUP_REMOVED lines=9> */
[----:B------:R-:W-:Y:S01]  /*1d50*/  UMOV UR7, 0x3bf921fb ;  /* 0x3bf921fb00077882 */ /* 0x000fe20000000000 */
[----:B------:R-:W-:-:S02]  /*1d60*/  ISETP.GE.AND P1, PT, R21, RZ, PT ;  /* 0x000000ff1500720c */ /* 0x000fc40003f26270 */
[-C--:B--2---:R-:W-:Y:S02]  /*1d70*/  @P0 SHF.L.W.U32.HI R22, R3, R16.reuse, R22 ;  /* 0x0000001003160219 */ /* 0x084fe40000010e16 */
[----:B---3--:R-:W-:Y:S02]  /*1d80*/  @P0 SHF.L.W.U32.HI R3, R2, R16, R3 ;  /* 0x0000001002030219 */ /* 0x008fe40000010e03 */
[--C-:B-1----:R-:W-:Y:S02]  /*1d90*/  SHF.R.U32.HI R23, RZ, 0x1e, R22.reuse ;  /* 0x0000001eff177819 */ /* 0x102fe40000011616 */
[C---:B------:R-:W-:Y:S02]  /*1da0*/  SHF.L.W.U32.HI R24, R3.reuse, 0x2, R22 ;  /* 0x0000000203187819 */ /* 0x040fe40000010e16 */
[----:B------:R-:W-:Y:S02]  /*1db0*/  SHF.L.U32 R3, R3, 0x2, RZ ;  /* 0x0000000203037819 */ /* 0x000fe400000006ff */
[----:B------:R-:W-:-:S02]  /*1dc0*/  SHF.R.S32.HI R16, RZ, 0x1f, R24 ;  /* 0x0000001fff107819 */ /* 0x000fc40000011418 */
[----:B------:R-:W-:Y:S02]  /*1dd0*/  LOP3.LUT R21, R24, R21, RZ, 0x3c, !PT ;  /* 0x0000001518157212 */ /* 0x000fe400078e3cff */
[C---:B------:R-:W-:Y:S02]  /*1de0*/  LOP3.LUT R2, R16.reuse, R3, RZ, 0x3c, !PT ;  /* 0x0000000310027212 */ /* 0x040fe400078e3cff */
[----:B------:R-:W-:Y:S02]  /*1df0*/  LOP3.LUT R3, R16, R24, RZ, 0x3c, !PT ;  /* 0x0000001810037212 */ /* 0x000fe400078e3cff */
[----:B------:R-:W-:Y:S02]  /*1e00*/  LEA.HI R23, R24, R23, RZ, 0x1 ;  /* 0x0000001718177211 */ /* 0x000fe400078f08ff */
[----:B------:R-:W-:Y:S02]  /*1e10*/  ISETP.GE.AND P0, PT, R21, RZ, PT ;  /* 0x000000ff1500720c */ /* 0x000fe40003f06270 */
[----:B------:R-:W0:Y:S01]  /*1e20*/  I2F.F64.S64 R2, R2 ;  /* 0x0000000200027312 */ /* 0x000e220000301c00 */
[----:B------:R-:W-:-:S05]  /*1e30*/  IMAD.MOV R21, RZ, RZ, -R23 ;  /* 0x000000ffff157224 */ /* 0x000fca00078e0a17 */
[----:B------:R-:W-:Y:S01]  /*1e40*/  @!P1 MOV R23, R21 ;  /* 0x0000001500179202 */ /* 0x000fe20000000f00 */
[----:B0-----:R-:W-:-:S10]  /*1e50*/  DMUL R16, R2, UR6 ;  /* 0x0000000602107c28 */ /* 0x001fd40008000000 */
[----:B------:R-:W0:Y:S02]  /*1e60*/  F2F.F32.F64 R16, R16 ;  /* 0x0000001000107310 */ /* 0x000e240000301000 */
[----:B0-----:R-:W-:Y:S01]  /*1e70*/  FSEL R22, -R16, R16, !P0 ;  /* 0x0000001010167208 */ /* 0x001fe20004000100 */
[----:B------:R-:W-:Y:S06]  /*1e80*/  BRA `(.L_x_24) ;  /* 0x0000000000087947 */ /* 0x000fec0003800000 */
.L_x_25:
[----:B------:R-:W-:Y:S01]  /*1e90*/  FMUL R22, RZ, R21 ;  /* 0x00000015ff167220 */ /* 0x000fe20000400000 */
[----:B------:R-:W-:-:S07]  /*1ea0*/  IMAD.MOV.U32 R23, RZ, RZ, RZ ;  /* 0x000000ffff177224 */ /* 0x000fce00078e00ff */
.L_x_24:
[----:B------:R-:W-:Y:S05]  /*1eb0*/  BSYNC.RECONVERGENT B1 ;  /* 0x0000000000017941 */ /* 0x000fea0003800200 */
.L_x_23:
[----:B------:R-:W2:Y:S01]  /*1ec0*/  LDG.E.64 R2, desc[UR8][R14.64] ;  /* 0x000000080e027981 */ /* 0x000ea2000c1e1b00 */
[----:B------:R-:W-:Y:S01]  /*1ed0*/  FMUL R16, R22, R22 ;  /* 0x0000001616107220 */ /* 0x000fe20000400000 */
[C---:B------:R-:W-:Y:S02]  /*1ee0*/  LOP3.LUT R17, R23.reuse, 0x1, RZ, 0xc0, !PT ;  /* 0x0000000117117812 */ /* 0x040fe400078ec0ff */
[----:B------:R-:W-:Y:S01]  /*1ef0*/  LOP3.LUT P1, RZ, R23, 0x2, RZ, 0xc0, !PT ;  /* 0x0000000217ff7812 */ /* 0x000fe2000782c0ff */
[----:B------:R-:W-:Y:S01]  /*1f00*/  FFMA R13, R16, R13, -0.0013887860113754868507 ;  /* 0xbab607ed100d7423 */ /* 0x000fe2000000000d */
[----:B------:R-:W-:-:S04]  /*1f10*/  ISETP.NE.U32.AND P0, PT, R17, 0x1, PT ;  /* 0x000000011100780c */ /* 0x000fc80003f05070 */
[----:B------:R-:W-:Y:S02]  /*1f20*/  FSEL R17, R18, 0.041666727513074874878, P0 ;  /* 0x3d2aaabb12117808 */ /* 0x000fe40000000000 */
[----:B------:R-:W-:Y:S02]  /*1f30*/  FSEL R13, R13, -0.00019574658654164522886, !P0 ;  /* 0xb94d41530d0d7808 */ /* 0x000fe40004000000 */
[----:B------:R-:W-:Y:S02]  /*1f40*/  FSEL R19, -R19, -0.4999999701976776123, P0 ;  /* 0xbeffffff13137808 */ /* 0x000fe40000000100 */
[----:B------:R-:W-:Y:S01]  /*1f50*/  FSEL R22, R22, 1, P0 ;  /* 0x3f80000016167808 */ /* 0x000fe20000000000 */
[C---:B------:R-:W-:Y:S01]  /*1f60*/  FFMA R17, R16.reuse, R13, R17 ;  /* 0x0000000d10117223 */ /* 0x040fe20000000011 */
[----:B-----5:R-:W-:Y:S01]  /*1f70*/  PRMT R18, R11, 0x9910, RZ ;  /* 0x000099100b127816 */ /* 0x020fe200000000ff */
[----:B------:R-:W0:Y:S02]  /*1f80*/  I2F.S16 R13, R12 ;  /* 0x0000000c000d7306 */ /* 0x000e240000101400 */
[C---:B------:R-:W-:Y:S01]  /*1f90*/  FFMA R19, R16.reuse, R17, R19 ;  /* 0x0000001110137223 */ /* 0x040fe20000000013 */
[----:B------:R-:W-:Y:S01]  /*1fa0*/  FFMA R17, R16, R22, RZ ;  /* 0x0000001610117223 */ /* 0x000fe200000000ff */
[----:B------:R-:W-:-:S03]  /*1fb0*/  IADD3 R18, PT, PT, -R18, RZ, RZ ;  /* 0x000000ff12127210 */ /* 0x000fc60007ffe1ff */
[----:B------:R-:W-:Y:S01]  /*1fc0*/  FFMA R22, R17, R19, R22 ;  /* 0x0000001311167223 */ /* 0x000fe20000000016 */
[----:B------:R-:W1:Y:S01]  /*1fd0*/  I2F.S16 R11, R11 ;  /* 0x0000000b000b7306 */ /* 0x000e620000101400 */
[----:B------:R-:W-:Y:S02]  /*1fe0*/  I2FP.F32.S32 R19, R18 ;  /* 0x0000001200137245 */ /* 0x000fe40000201400 */
[----:B------:R-:W-:-:S04]  /*1ff0*/  @P1 FADD R22, RZ, -R22 ;  /* 0x80000016ff161221 */ /* 0x000fc80000000000 */
[C---:B0-----:R-:W-:Y:S01]  /*2000*/  FMUL R17, R22.reuse, R13 ;  /* 0x0000000d16117220 */ /* 0x041fe20000400000 */
[----:B------:R-:W-:-:S04]  /*2010*/  FMUL R22, R22, R19 ;  /* 0x0000001316167220 */ /* 0x000fc80000400000 */
[C---:B------:R-:W-:Y:S01]  /*2020*/  FFMA R22, R20.reuse, R13, R22 ;  /* 0x0000000d14167223 */ /* 0x040fe20000000016 */
[----:B-1----:R-:W-:-:S04]  /*2030*/  FFMA R17, R20, R11, R17 ;  /* 0x0000000b14117223 */ /* 0x002fc80000000011 */
[----:B--2---:R-:W-:Y:S01]  /*2040*/  FADD R2, R17, R2 ;  /* 0x0000000211027221 */ /* 0x004fe20000000000 */
[----:B------:R-:W-:-:S05]  /*2050*/  FADD R3, R3, R22 ;  /* 0x0000001603037221 */ /* 0x000fca0000000000 */
[----:B------:R0:W-:Y:S02]  /*2060*/  STG.E.64 desc[UR8][R14.64], R2 ;  /* 0x000000020e007986 */ /* 0x0001e4000c101b08 */
.L_x_9:
[----:B------:R-:W-:Y:S05]  /*2070*/  BSYNC.RECONVERGENT B0 ;  /* 0x0000000000007941 */ /* 0x000fea0003800200 */
.L_x_8:
[----:B------:R-:W1:Y:S01]  /*2080*/  LDCU UR4, c[0x3][0xc] ;  /* 0x00c00180ff0477ac */ /* 0x000e620008000800 */
[----:B------:R-:W-:-:S05]  /*2090*/  VIADD R0, R0, 0x1 ;  /* 0x0000000100007836 */ /* 0x000fca0000000000 */
[----:B-1----:R-:W-:-:S13]  /*20a0*/  ISETP.NE.AND P0, PT, R0, UR4, PT ;  /* 0x0000000400007c0c */ /* 0x002fda000bf05270 */
[----:B------:R-:W-:Y:S05]  /*20b0*/  @P0 BRA `(.L_x_27) ;  /* 0xffffffe000b40947 */ /* 0x000fea000383ffff */
[----:B------:R-:W1:Y:S01]  /*20c0*/  LDCU UR4, c[0x3][0x14] ;  /* 0x00c00280ff0477ac */ /* 0x000e620008000800 */
[----:B------:R-:W-:-:S04]  /*20d0*/  IADD3 R7, PT, PT, R7, 0x1, RZ ;  /* 0x0000000107077810 */ /* 0x000fc80007ffe0ff */
[----:B-1----:R-:W-:-:S13]  /*20e0*/  ISETP.NE.AND P0, PT, R7, UR4, PT ;  /* 0x0000000407007c0c */ /* 0x002fda000bf05270 */
[----:B------:R-:W-:Y:S05]  /*20f0*/  @P0 BRA `(.L_x_28) ;  /* 0xffffffe000940947 */ /* 0x000fea000383ffff */
[----:B------:R-:W-:Y:S05]  /*2100*/  EXIT ;  /* 0x000000000000794d */ /* 0x000fea0003800000 */
        .weak           $__internal_0_$__cuda_sm20_sqrt_rn_f32_slowpath
        .type           $__internal_0_$__cuda_sm20_sqrt_rn_f32_slowpath,@function
        .size           $__internal_0_$__cuda_sm20_sqrt_rn_f32_slowpath,($__internal_1_$__cuda_sm3x_div_rn_noftz_f32_slowpath - $__internal_0_$__cuda_sm20_sqrt_rn_f32_slowpath)
$__internal_0_$__cuda_sm20_sqrt_rn_f32_slowpath:
[----:B------:R-:W-:-:S13]  /*2110*/  LOP3.LUT P0, RZ, R3, 0x7fffffff, RZ, 0xc0, !PT ;  /* 0x7fffffff03ff7812 */ /* 0x000fda000780c0ff */
[----:B------:R-:W-:Y:S01]  /*2120*/  @!P0 IMAD.MOV.U32 R13, RZ, RZ, R3 ;  /* 0x000000ffff0d8224 */ /* 0x000fe200078e0003 */
[----:B------:R-:W-:Y:S06]  /*2130*/  @!P0 BRA `(.L_x_29) ;  /* 0x0000000000408947 */ /* 0x000fec0003800000 */
[----:B------:R-:W-:-:S13]  /*2140*/  FSETP.GEU.FTZ.AND P0, PT, R3, RZ, PT ;  /* 0x000000ff0300720b */ /* 0x000fda0003f1e000 */
[----:B------:R-:W-:Y:S01]  /*2150*/  @!P0 MOV R13, 0x7fffffff ;  /* 0x7fffffff000d8802 */ /* 0x000fe20000000f00 */
[----:B------:R-:W-:Y:S06]  /*2160*/  @!P0 BRA `(.L_x_29) ;  /* 0x0000000000348947 */ /* 0x000fec0003800000 */
[----:B------:R-:W-:-:S13]  /*2170*/  FSETP.GTU.FTZ.AND P0, PT, |R3|, +INF , PT ;  /* 0x7f8000000300780b */ /* 0x000fda0003f1c200 */
[----:B------:R-:W-:Y:S01]  /*2180*/  @P0 FADD.FTZ R13, R3, 1 ;  /* 0x3f800000030d0421 */ /* 0x000fe20000010000 */
[----:B------:R-:W-:Y:S06]  /*2190*/  @P0 BRA `(.L_x_29) ;  /* 0x0000000000280947 */ /* 0x000fec0003800000 */
[----:B------:R-:W-:-:S13]  /*21a0*/  FSETP.NEU.FTZ.AND P0, PT, |R3|, +INF , PT ;  /* 0x7f8000000300780b */ /* 0x000fda0003f1d200 */
[----:B------:R-:W-:-:S04]  /*21b0*/  @P0 FFMA R16, R3, 1.84467440737095516160e+19, RZ ;  /* 0x5f80000003100823 */ /* 0x000fc800000000ff */
[----:B------:R-:W0:Y:S02]  /*21c0*/  @P0 MUFU.RSQ R13, R16 ;  /* 0x00000010000d0308 */ /* 0x000e240000001400 */
[----:B0-----:R-:W-:Y:S01]  /*21d0*/  @P0 FMUL.FTZ R17, R16, R13 ;  /* 0x0000000d10110220 */ /* 0x001fe20000410000 */
[----:B------:R-:W-:Y:S01]  /*21e0*/  @P0 FMUL.FTZ R19, R13, 0.5 ;  /* 0x3f0000000d130820 */ /* 0x000fe20000410000 */
[----:B------:R-:W-:Y:S02]  /*21f0*/  @!P0 IMAD.MOV.U32 R13, RZ, RZ, R3 ;  /* 0x000000ffff0d8224 */ /* 0x000fe400078e0003 */
[----:B------:R-:W-:-:S04]  /*2200*/  @P0 FADD.FTZ R18, -R17, -RZ ;  /* 0x800000ff11120221 */ /* 0x000fc80000010100 */
[----:B------:R-:W-:-:S04]  /*2210*/  @P0 FFMA R18, R17, R18, R16 ;  /* 0x0000001211120223 */ /* 0x000fc80000000010 */
[----:B------:R-:W-:-:S04]  /*2220*/  @P0 FFMA R18, R18, R19, R17 ;  /* 0x0000001312120223 */ /* 0x000fc80000000011 */
[----:B------:R-:W-:-:S07]  /*2230*/  @P0 FMUL.FTZ R13, R18, 2.3283064365386962891e-10 ;  /* 0x2f800000120d0820 */ /* 0x000fce0000410000 */
.L_x_29:
[----:B------:R-:W-:Y:S01]  /*2240*/  MOV R16, R20 ;  /* 0x0000001400107202 */ /* 0x000fe20000000f00 */
[----:B------:R-:W-:-:S04]  /*2250*/  IMAD.MOV.U32 R17, RZ, RZ, 0x0 ;  /* 0x00000000ff117424 */ /* 0x000fc800078e00ff */
[----:B------:R-:W-:Y:S05]  /*2260*/  RET.REL.NODEC R16 `(_Z22beamforming3D_GPU_cudaP6float2PKsPKfS4_S4_PKiS6_S6_S4_S6_S6_) ;  /* 0xffffffdc10647950 */ /* 0x000fea0003c3ffff */
        .weak           $__internal_1_$__cuda_sm3x_div_rn_noftz_f32_slowpath
        .type           $__internal_1_$__cuda_sm3x_div_rn_noftz_f32_slowpath,@function
        .size           $__internal_1_$__cuda_sm3x_div_rn_noftz_f32_slowpath,(.L_x_43 - $__internal_1_$__cuda_sm3x_div_rn_noftz_f32_slowpath)
$__internal_1_$__cuda_sm3x_div_rn_noftz_f32_slowpath:
[----:B------:R-:W-:Y:S01]  /*2270*/  SHF.R.U32.HI R13, RZ, 0x17, R3 ;  /* 0x00000017ff0d7819 */ /* 0x000fe20000011603 */
[----:B------:R-:W-:Y:S01]  /*2280*/  BSSY.RECONVERGENT B2, `(.L_x_30) ;  /* 0x0000062000027945 */ /* 0x000fe20003800200 */
[----:B------:R-:W-:Y:S02]  /*2290*/  SHF.R.U32.HI R17, RZ, 0x17, R12 ;  /* 0x00000017ff117819 */ /* 0x000fe4000001160c */
[----:B------:R-:W-:Y:S02]  /*22a0*/  LOP3.LUT R13, R13, 0xff, RZ, 0xc0, !PT ;  /* 0x000000ff0d0d7812 */ /* 0x000fe400078ec0ff */
[----:B------:R-:W-:Y:S02]  /*22b0*/  LOP3.LUT R20, R17, 0xff, RZ, 0xc0, !PT ;  /* 0x000000ff11147812 */ /* 0x000fe400078ec0ff */
[----:B------:R-:W-:-:S03]  /*22c0*/  IADD3 R19, PT, PT, R13, -0x1, RZ ;  /* 0xffffffff0d137810 */ /* 0x000fc60007ffe0ff */
[----:B------:R-:W-:Y:S01]  /*22d0*/  VIADD R18, R20, 0xffffffff ;  /* 0xffffffff14127836 */ /* 0x000fe20000000000 */
[----:B------:R-:W-:-:S04]  /*22e0*/  ISETP.GT.U32.AND P0, PT, R19, 0xfd, PT ;  /* 0x000000fd1300780c */ /* 0x000fc80003f04070 */
[----:B------:R-:W-:-:S13]  /*22f0*/  ISETP.GT.U32.OR P0, PT, R18, 0xfd, P0 ;  /* 0x000000fd1200780c */ /* 0x000fda0000704470 */
[----:B------:R-:W-:Y:S01]  /*2300*/  @!P0 MOV R17, RZ ;  /* 0x000000ff00118202 */ /* 0x000fe20000000f00 */
[----:B------:R-:W-:Y:S06]  /*2310*/  @!P0 BRA `(.L_x_31) ;  /* 0x00000000005c8947 */ /* 0x000fec0003800000 */
[----:B------:R-:W-:Y:S02]  /*2320*/  FSETP.GTU.FTZ.AND P0, PT, |R12|, +INF , PT ;  /* 0x7f8000000c00780b */ /* 0x000fe40003f1c200 */
[----:B------:R-:W-:-:S04]  /*2330*/  FSETP.GTU.FTZ.AND P1, PT, |R3|, +INF , PT ;  /* 0x7f8000000300780b */ /* 0x000fc80003f3c200 */
[----:B------:R-:W-:-:S13]  /*2340*/  PLOP3.LUT P0, PT, P0, P1, PT, 0xf8, 0x8f ;  /* 0x00000000008f781c */ /* 0x000fda0000703f70 */
[----:B------:R-:W-:Y:S05]  /*2350*/  @P0 BRA `(.L_x_32) ;  /* 0x00000004004c0947 */ /* 0x000fea0003800000 */
[----:B------:R-:W-:-:S13]  /*2360*/  LOP3.LUT P0, RZ, R3, 0x7fffffff, R12, 0xc8, !PT ;  /* 0x7fffffff03ff7812 */ /* 0x000fda000780c80c */
[----:B------:R-:W-:Y:S05]  /*2370*/  @!P0 BRA `(.L_x_33) ;  /* 0x00000004003c8947 */ /* 0x000fea0003800000 */
[C---:B------:R-:W-:Y:S02]  /*2380*/  FSETP.NEU.FTZ.AND P2, PT, |R12|.reuse, +INF , PT ;  /* 0x7f8000000c00780b */ /* 0x040fe40003f5d200 */
[----:B------:R-:W-:Y:S02]  /*2390*/  FSETP.NEU.FTZ.AND P1, PT, |R3|, +INF , PT ;  /* 0x7f8000000300780b */ /* 0x000fe40003f3d200 */
[----:B------:R-:W-:-:S11]  /*23a0*/  FSETP.NEU.FTZ.AND P0, PT, |R12|, +INF , PT ;  /* 0x7f8000000c00780b */ /* 0x000fd60003f1d200 */
[----:B------:R-:W-:Y:S05]  /*23b0*/  @!P1 BRA !P2, `(.L_x_33) ;  /* 0x00000004002c9947 */ /* 0x000fea0005000000 */
[----:B------:R-:W-:-:S04]  /*23c0*/  LOP3.LUT P2, RZ, R12, 0x7fffffff, RZ, 0xc0, !PT ;  /* 0x7fffffff0cff7812 */ /* 0x000fc8000784c0ff */
[----:B------:R-:W-:-:S13]  /*23d0*/  PLOP3.LUT P1, PT, P1, P2, PT, 0x2f, 0xf2 ;  /* 0x0000000000f2781c */ /* 0x000fda0000f24577 */
[----:B------:R-:W-:Y:S05]  /*23e0*/  @P1 BRA `(.L_x_34) ;  /* 0x0000000400181947 */ /* 0x000fea0003800000 */
[----:B------:R-:W-:-:S04]  /*23f0*/  LOP3.LUT P1, RZ, R3, 0x7fffffff, RZ, 0xc0, !PT ;  /* 0x7fffffff03ff7812 */ /* 0x000fc8000782c0ff */
[----:B------:R-:W-:-:S13]  /*2400*/  PLOP3.LUT P0, PT, P0, P1, PT, 0x2f, 0xf2 ;  /* 0x0000000000f2781c */ /* 0x000fda0000702577 */
[----:B------:R-:W-:Y:S05]  /*2410*/  @P0 BRA `(.L_x_35) ;  /* 0x0000000400000947 */ /* 0x000fea0003800000 */
[----:B------:R-:W-:Y:S02]  /*2420*/  ISETP.GE.AND P0, PT, R18, RZ, PT ;  /* 0x000000ff1200720c */ /* 0x000fe40003f06270 */
[----:B------:R-:W-:-:S11]  /*2430*/  ISETP.GE.AND P1, PT, R19, RZ, PT ;  /* 0x000000ff1300720c */ /* 0x000fd60003f26270 */
[----:B------:R-:W-:Y:S01]  /*2440*/  @P0 MOV R17, RZ ;  /* 0x000000ff00110202 */ /* 0x000fe20000000f00 */
[----:B------:R-:W-:Y:S02]  /*2450*/  @!P0 IMAD.MOV.U32 R17, RZ, RZ, -0x40 ;  /* 0xffffffc0ff118424 */ /* 0x000fe400078e00ff */
[----:B------:R-:W-:Y:S01]  /*2460*/  @!P0 FFMA R12, R12, 1.84467440737095516160e+19, RZ ;  /* 0x5f8000000c0c8823 */ /* 0x000fe200000000ff */
[----:B------:R-:W-:Y:S02]  /*2470*/  @!P1 FFMA R3, R3, 1.84467440737095516160e+19, RZ ;  /* 0x5f80000003039823 */ /* 0x000fe400000000ff */
[----:B------:R-:W-:-:S07]  /*2480*/  @!P1 IADD3 R17, PT, PT, R17, 0x40, RZ ;  /* 0x0000004011119810 */ /* 0x000fce0007ffe0ff */
.L_x_31:
[----:B------:R-:W-:Y:S01]  /*2490*/  LEA R18, R13, 0xc0800000, 0x17 ;  /* 0xc08000000d127811 */ /* 0x000fe200078eb8ff */
[----:B------:R-:W-:Y:S01]  /*24a0*/  VIADD R20, R20, 0xffffff81 ;  /* 0xffffff8114147836 */ /* 0x000fe20000000000 */
[----:B------:R-:W-:Y:S02]  /*24b0*/  BSSY.RECONVERGENT B3, `(.L_x_36) ;  /* 0x0000035000037945 */ /* 0x000fe40003800200 */
[----:B------:R-:W-:Y:S01]  /*24c0*/  IADD3 R21, PT, PT, -R18, R3, RZ ;  /* 0x0000000312157210 */ /* 0x000fe20007ffe1ff */
[C---:B------:R-:W-:Y:S01]  /*24d0*/  IMAD R3, R20.reuse, -0x800000, R12 ;  /* 0xff80000014037824 */ /* 0x040fe200078e020c */
[----:B------:R-:W-:Y:S02]  /*24e0*/  IADD3 R20, PT, PT, R20, 0x7f, -R13 ;  /* 0x0000007f14147810 */ /* 0x000fe40007ffe80d */
[----:B------:R-:W0:Y:S01]  /*24f0*/  MUFU.RCP R18, R21 ;  /* 0x0000001500127308 */ /* 0x000e220000001000 */
[----:B------:R-:W-:Y:S01]  /*2500*/  FADD.FTZ R22, -R21, -RZ ;  /* 0x800000ff15167221 */ /* 0x000fe20000010100 */
[----:B------:R-:W-:-:S03]  /*2510*/  IADD3 R20, PT, PT, R20, R17, RZ ;  /* 0x0000001114147210 */ /* 0x000fc60007ffe0ff */
[----:B0-----:R-:W-:-:S04]  /*2520*/  FFMA R19, R18, R22, 1 ;  /* 0x3f80000012137423 */ /* 0x001fc80000000016 */
[----:B------:R-:W-:-:S04]  /*2530*/  FFMA R12, R18, R19, R18 ;  /* 0x00000013120c7223 */ /* 0x000fc80000000012 */
[----:B------:R-:W-:-:S04]  /*2540*/  FFMA R19, R3, R12, RZ ;  /* 0x0000000c03137223 */ /* 0x000fc800000000ff */
[----:B------:R-:W-:-:S04]  /*2550*/  FFMA R18, R22, R19, R3 ;  /* 0x0000001316127223 */ /* 0x000fc80000000003 */
[----:B------:R-:W-:-:S04]  /*2560*/  FFMA R19, R12, R18, R19 ;  /* 0x000000120c137223 */ /* 0x000fc80000000013 */
[----:B------:R-:W-:-:S04]  /*2570*/  FFMA R18, R22, R19, R3 ;  /* 0x0000001316127223 */ /* 0x000fc80000000003 */
[----:B------:R-:W-:-:S05]  /*2580*/  FFMA R3, R12, R18, R19 ;  /* 0x000000120c037223 */ /* 0x000fca0000000013 */
[----:B------:R-:W-:-:S04]  /*2590*/  SHF.R.U32.HI R13, RZ, 0x17, R3 ;  /* 0x00000017ff0d7819 */ /* 0x000fc80000011603 */
[----:B------:R-:W-:-:S04]  /*25a0*/  LOP3.LUT R13, R13, 0xff, RZ, 0xc0, !PT ;  /* 0x000000ff0d0d7812 */ /* 0x000fc800078ec0ff */
[----:B------:R-:W-:-:S05]  /*25b0*/  IADD3 R21, PT, PT, R13, R20, RZ ;  /* 0x000000140d157210 */ /* 0x000fca0007ffe0ff */
[----:B------:R-:W-:-:S05]  /*25c0*/  VIADD R13, R21, 0xffffffff ;  /* 0xffffffff150d7836 */ /* 0x000fca0000000000 */
[----:B------:R-:W-:-:S13]  /*25d0*/  ISETP.GE.U32.AND P0, PT, R13, 0xfe, PT ;  /* 0x000000fe0d00780c */ /* 0x000fda0003f06070 */
[----:B------:R-:W-:Y:S05]  /*25e0*/  @!P0 BRA `(.L_x_37) ;  /* 0x0000000000808947 */ /* 0x000fea0003800000 */
[----:B------:R-:W-:-:S13]  /*25f0*/  ISETP.GT.AND P0, PT, R21, 0xfe, PT ;  /* 0x000000fe1500780c */ /* 0x000fda0003f04270 */
[----:B------:R-:W-:Y:S05]  /*2600*/  @P0 BRA `(.L_x_38) ;  /* 0x00000000006c0947 */ /* 0x000fea0003800000 */
[----:B------:R-:W-:-:S13]  /*2610*/  ISETP.GE.AND P0, PT, R21, 0x1, PT ;  /* 0x000000011500780c */ /* 0x000fda0003f06270 */
[----:B------:R-:W-:Y:S05]  /*2620*/  @P0 BRA `(.L_x_39) ;  /* 0x0000000000740947 */ /* 0x000fea0003800000 */
[----:B------:R-:W-:Y:S02]  /*2630*/  ISETP.GE.AND P0, PT, R21, -0x18, PT ;  /* 0xffffffe81500780c */ /* 0x000fe40003f06270 */
[----:B------:R-:W-:-:S11]  /*2640*/  LOP3.LUT R3, R3, 0x80000000, RZ, 0xc0, !PT ;  /* 0x8000000003037812 */ /* 0x000fd600078ec0ff */
[----:B------:R-:W-:Y:S05]  /*2650*/  @!P0 BRA `(.L_x_39) ;  /* 0x0000000000688947 */ /* 0x000fea0003800000 */
[CCC-:B------:R-:W-:Y:S01]  /*2660*/  FFMA.RZ R13, R12.reuse, R18.reuse, R19.reuse ;  /* 0x000000120c0d7223 */ /* 0x1c0fe2000000c013 */
[C---:B------:R-:W-:Y:S02]  /*2670*/  ISETP.NE.AND P2, PT, R21.reuse, RZ, PT ;  /* 0x000000ff1500720c */ /* 0x040fe40003f45270 */
[----:B------:R-:W-:Y:S02]  /*2680*/  ISETP.NE.AND P1, PT, R21, RZ, PT ;  /* 0x000000ff1500720c */ /* 0x000fe40003f25270 */
[----:B------:R-:W-:Y:S01]  /*2690*/  LOP3.LUT R17, R13, 0x7fffff, RZ, 0xc0, !PT ;  /* 0x007fffff0d117812 */ /* 0x000fe200078ec0ff */
[CCC-:B------:R-:W-:Y:S01]  /*26a0*/  FFMA.RP R13, R12.reuse, R18.reuse, R19.reuse ;  /* 0x000000120c0d7223 */ /* 0x1c0fe20000008013 */
[----:B------:R-:W-:Y:S01]  /*26b0*/  FFMA.RM R12, R12, R18, R19 ;  /* 0x000000120c0c7223 */ /* 0x000fe20000004013 */
[----:B------:R-:W-:Y:S02]  /*26c0*/  IADD3 R18, PT, PT, R21, 0x20, RZ ;  /* 0x0000002015127810 */ /* 0x000fe40007ffe0ff */
[----:B------:R-:W-:-:S02]  /*26d0*/  LOP3.LUT R17, R17, 0x800000, RZ, 0xfc, !PT ;  /* 0x0080000011117812 */ /* 0x000fc400078efcff */
[----:B------:R-:W-:Y:S02]  /*26e0*/  IADD3 R19, PT, PT, -R21, RZ, RZ ;  /* 0x000000ff15137210 */ /* 0x000fe40007ffe1ff */
[----:B------:R-:W-:Y:S02]  /*26f0*/  SHF.L.U32 R18, R17, R18, RZ ;  /* 0x0000001211127219 */ /* 0x000fe400000006ff */
[----:B------:R-:W-:Y:S02]  /*2700*/  FSETP.NEU.FTZ.AND P0, PT, R13, R12, PT ;  /* 0x0000000c0d00720b */ /* 0x000fe40003f1d000 */
[----:B------:R-:W-:Y:S02]  /*2710*/  SEL R12, R19, RZ, P2 ;  /* 0x000000ff130c7207 */ /* 0x000fe40001000000 */
[----:B------:R-:W-:Y:S02]  /*2720*/  ISETP.NE.AND P1, PT, R18, RZ, P1 ;  /* 0x000000ff1200720c */ /* 0x000fe40000f25270 */
[----:B------:R-:W-:-:S02]  /*2730*/  SHF.R.U32.HI R12, RZ, R12, R17 ;  /* 0x0000000cff0c7219 */ /* 0x000fc40000011611 */
[----:B------:R-:W-:Y:S02]  /*2740*/  PLOP3.LUT P0, PT, P0, P1, PT, 0xf8, 0x8f ;  /* 0x00000000008f781c */ /* 0x000fe40000703f70 */
[----:B------:R-:W-:Y:S02]  /*2750*/  SHF.R.U32.HI R18, RZ, 0x1, R12 ;  /* 0x00000001ff127819 */ /* 0x000fe4000001160c */
[----:B------:R-:W-:-:S04]  /*2760*/  SEL R13, RZ, 0x1, !P0 ;  /* 0x00000001ff0d7807 */ /* 0x000fc80004000000 */
[----:B------:R-:W-:-:S04]  /*2770*/  LOP3.LUT R13, R13, 0x1, R18, 0xf8, !PT ;  /* 0x000000010d0d7812 */ /* 0x000fc800078ef812 */
[----:B------:R-:W-:-:S05]  /*2780*/  LOP3.LUT R13, R13, R12, RZ, 0xc0, !PT ;  /* 0x0000000c0d0d7212 */ /* 0x000fca00078ec0ff */
[----:B------:R-:W-:-:S05]  /*2790*/  IMAD.IADD R18, R18, 0x1, R13 ;  /* 0x0000000112127824 */ /* 0x000fca00078e020d */
[----:B------:R-:W-:Y:S01]  /*27a0*/  LOP3.LUT R3, R18, R3, RZ, 0xfc, !PT ;  /* 0x0000000312037212 */ /* 0x000fe200078efcff */
[----:B------:R-:W-:Y:S06]  /*27b0*/  BRA `(.L_x_39) ;  /* 0x0000000000107947 */ /* 0x000fec0003800000 */
.L_x_38:
[----:B------:R-:W-:-:S04]  /*27c0*/  LOP3.LUT R3, R3, 0x80000000, RZ, 0xc0, !PT ;  /* 0x8000000003037812 */ /* 0x000fc800078ec0ff */
[----:B------:R-:W-:Y:S01]  /*27d0*/  LOP3.LUT R3, R3, 0x7f800000, RZ, 0xfc, !PT ;  /* 0x7f80000003037812 */ /* 0x000fe200078efcff */
[----:B------:R-:W-:Y:S06]  /*27e0*/  BRA `(.L_x_39) ;  /* 0x0000000000047947 */ /* 0x000fec0003800000 */
.L_x_37:
[----:B------:R-:W-:-:S07]  /*27f0*/  LEA R3, R20, R3, 0x17 ;  /* 0x0000000314037211 */ /* 0x000fce00078eb8ff */
.L_x_39:
[----:B------:R-:W-:Y:S05]  /*2800*/  BSYNC.RECONVERGENT B3 ;  /* 0x0000000000037941 */ /* 0x000fea0003800200 */
.L_x_36:
[----:B------:R-:W-:Y:S05]  /*2810*/  BRA `(.L_x_40) ;  /* 0x0000000000207947 */ /* 0x000fea0003800000 */
.L_x_35:
[----:B------:R-:W-:-:S04]  /*2820*/  LOP3.LUT R3, R3, 0x80000000, R12, 0x48, !PT ;  /* 0x8000000003037812 */ /* 0x000fc800078e480c */
[----:B------:R-:W-:Y:S01]  /*2830*/  LOP3.LUT R3, R3, 0x7f800000, RZ, 0xfc, !PT ;  /* 0x7f80000003037812 */ /* 0x000fe200078efcff */
[----:B------:R-:W-:Y:S06]  /*2840*/  BRA `(.L_x_40) ;  /* 0x0000000000147947 */ /* 0x000fec0003800000 */
.L_x_34:
[----:B------:R-:W-:Y:S01]  /*2850*/  LOP3.LUT R3, R3, 0x80000000, R12, 0x48, !PT ;  /* 0x8000000003037812 */ /* 0x000fe200078e480c */
[----:B------:R-:W-:Y:S06]  /*2860*/  BRA `(.L_x_40) ;  /* 0x00000000000c7947 */ /* 0x000fec0003800000 */
.L_x_33:
[----:B------:R-:W0:Y:S01]  /*2870*/  MUFU.RSQ R3, -QNAN ;  /* 0xffc0000000037908 */ /* 0x000e220000001400 */
[----:B------:R-:W-:Y:S05]  /*2880*/  BRA `(.L_x_40) ;  /* 0x0000000000047947 */ /* 0x000fea0003800000 */
.L_x_32:
[----:B------:R-:W-:-:S07]  /*2890*/  FADD.FTZ R3, R12, R3 ;  /* 0x000000030c037221 */ /* 0x000fce0000010000 */
.L_x_40:
[----:B------:R-:W-:Y:S05]  /*28a0*/  BSYNC.RECONVERGENT B2 ;  /* 0x0000000000027941 */ /* 0x000fea0003800200 */
.L_x_30:
[----:B------:R-:W-:-:S04]  /*28b0*/  HFMA2 R17, -RZ, RZ, 0, 0 ;  /* 0x00000000ff117431 */ /* 0x000fc800000001ff */
[----:B0-----:R-:W-:Y:S05]  /*28c0*/  RET.REL.NODEC R16 `(_Z22beamforming3D_GPU_cudaP6float2PKsPKfS4_S4_PKiS6_S6_S4_S6_S6_) ;  /* 0xffffffd410cc7950 */ /* 0x001fea0003c3ffff */
.L_x_41:
[----:B------:R-:W-:-:S00]  /*28d0*/  BRA `(.L_x_41) ;  /* 0xfffffffc00fc7947 */ /* 0x000fc0000383ffff */
[----:B------:R-:W-:-:S00]  /*28e0*/  NOP ;  /* 0x0000000000007918 */ /* 0x000fc00000000000 */
        /* <DEDUP_REMOVED lines=9> */
.L_x_43:


//--------------------- .nv.global.init           --------------------------
	.section	.nv.global.init,"aw",@progbits
	.align	4
.nv.global.init:
	.type		__cudart_i2opi_f,@object
	.size		__cudart_i2opi_f,(.L_11 - __cudart_i2opi_f)
__cudart_i2opi_f:
        /*0000*/ 	.byte	0x41, 0x90, 0x43, 0x3c, 0x99, 0x95, 0x62, 0xdb, 0xc0, 0xdd, 0x34, 0xf5, 0xd1, 0x57, 0x27, 0xfc
        /*0010*/ 	.byte	0x29, 0x15, 0x44, 0x4e, 0x6e, 0x83, 0xf9, 0xa2
.L_11:


//--------------------- .nv.shared.reserved.0     --------------------------
	.section	.nv.shared.reserved.0,"aw",@nobits
	.weak		__nv_reservedSMEM_offset_0_alias
	.size		__nv_reservedSMEM_offset_0_alias, 0, 64
	.other		__nv_reservedSMEM_offset_0_alias,@"STO_CUDA_RESERVED_SHARED STV_DEFAULT"
__nv_reservedSMEM_offset_0_alias:
	.zero		0
	.zero		64


//--------------------- .nv.constant0._Z22beamforming3D_GPU_cudaP6float2PKsPKfS4_S4_PKiS6_S6_S4_S6_S6_ --------------------------
	.section	.nv.constant0._Z22beamforming3D_GPU_cudaP6float2PKsPKfS4_S4_PKiS6_S6_S4_S6_S6_,"a",@progbits
	.sectionflags	@""
	.align	4
.nv.constant0._Z22beamforming3D_GPU_cudaP6float2PKsPKfS4_S4_PKiS6_S6_S4_S6_S6_:
	.zero		984


//--------------------- SYMBOLS --------------------------

	.type		.nv.reservedSmem.offset0,@object
	.size		.nv.reservedSmem.offset0,0x4
